	.target	sm_86

	.elftype	@"ET_EXEC"


//--------------------- .note.nv.tkinfo           --------------------------
	.section	.note.nv.tkinfo,"",@"SHT_NOTE"
	.sectionflags	@"SHF_NOTE_NV_TKINFO"
	.tkinfo
        /*0018*/ 	.word	0x00000002
        /*0030*/ 	.string	""
        /*0030*/ 	.string	"ptxas"
        /*0030*/ 	.string	"Cuda compilation tools, release 13.1, V13.1.80"
        /*0030*/ 	.string	"Build cuda_13.1.r13.1/compiler.36836380_0"
        /*0030*/ 	.string	"-v  -arch sm_86 "



//--------------------- .note.nv.cuinfo           --------------------------
	.section	.note.nv.cuinfo,"",@"SHT_NOTE"
	.sectionflags	@"SHF_NOTE_NV_CUINFO"
        /*0018*/ 	.short	0x0002
        /*001a*/ 	.short	0x0050
        /*001c*/ 	.short	0x0083
	.zero		2


//--------------------- .nv.info                  --------------------------
	.section	.nv.info,"",@"SHT_CUDA_INFO"
	.align	4


	//----- nvinfo : EIATTR_REGCOUNT
	.align		4
        /*0000*/ 	.byte	0x04, 0x2f
        /*0002*/ 	.short	(.L_1 - .L_0)
	.align		4
.L_0:
        /*0004*/ 	.word	index@(gemm_mma_kernel)
        /*0008*/ 	.word	0x00000080


	//----- nvinfo : EIATTR_FRAME_SIZE
	.align		4
.L_1:
        /*000c*/ 	.byte	0x04, 0x11
        /*000e*/ 	.short	(.L_3 - .L_2)
	.align		4
.L_2:
        /*0010*/ 	.word	index@(gemm_mma_kernel)
        /*0014*/ 	.word	0x00000008


	//----- nvinfo : EIATTR_MIN_STACK_SIZE
	.align		4
.L_3:
        /*0018*/ 	.byte	0x04, 0x12
        /*001a*/ 	.short	(.L_5 - .L_4)
	.align		4
.L_4:
        /*001c*/ 	.word	index@(gemm_mma_kernel)
        /*0020*/ 	.word	0x00000008
.L_5:


//--------------------- .nv.info.gemm_mma_kernel  --------------------------
	.section	.nv.info.gemm_mma_kernel,"",@"SHT_CUDA_INFO"
	.sectionflags	@""
	.align	4


	//----- nvinfo : EIATTR_CUDA_API_VERSION
	.align		4
        /*0000*/ 	.byte	0x04, 0x37
        /*0002*/ 	.short	(.L_7 - .L_6)
.L_6:
        /*0004*/ 	.word	0x00000083


	//----- nvinfo : EIATTR_SW2861232_WAR
	.align		4
.L_7:
        /*0008*/ 	.byte	0x01, 0x35
	.zero		2


	//----- nvinfo : EIATTR_PARAM_CBANK
	.align		4
        /*000c*/ 	.byte	0x04, 0x0a
        /*000e*/ 	.short	(.L_9 - .L_8)
	.align		4
.L_8:
        /*0010*/ 	.word	index@(.nv.constant0.gemm_mma_kernel)
        /*0014*/ 	.short	0x0160
        /*0016*/ 	.short	0x0024


	//----- nvinfo : EIATTR_CBANK_PARAM_SIZE
	.align		4
.L_9:
        /*0018*/ 	.byte	0x03, 0x19
        /*001a*/ 	.short	0x0024


	//----- nvinfo : EIATTR_KPARAM_INFO
	.align		4
        /*001c*/ 	.byte	0x04, 0x17
        /*001e*/ 	.short	(.L_11 - .L_10)
.L_10:
        /*0020*/ 	.word	0x00000000
        /*0024*/ 	.short	0x0005
        /*0026*/ 	.short	0x0020
        /*0028*/ 	.byte	0x00, 0xf0, 0x11, 0x00


	//----- nvinfo : EIATTR_KPARAM_INFO
	.align		4
.L_11:
        /*002c*/ 	.byte	0x04, 0x17
        /*002e*/ 	.short	(.L_13 - .L_12)
.L_12:
        /*0030*/ 	.word	0x00000000
        /*0034*/ 	.short	0x0004
        /*0036*/ 	.short	0x001c
        /*0038*/ 	.byte	0x00, 0xf0, 0x11, 0x00


	//----- nvinfo : EIATTR_KPARAM_INFO
	.align		4
.L_13:
        /*003c*/ 	.byte	0x04, 0x17
        /*003e*/ 	.short	(.L_15 - .L_14)
.L_14:
        /*0040*/ 	.word	0x00000000
        /*0044*/ 	.short	0x0003
        /*0046*/ 	.short	0x0018
        /*0048*/ 	.byte	0x00, 0xf0, 0x11, 0x00


	//----- nvinfo : EIATTR_KPARAM_INFO
	.align		4
.L_15:
        /*004c*/ 	.byte	0x04, 0x17
        /*004e*/ 	.short	(.L_17 - .L_16)
.L_16:
        /*0050*/ 	.word	0x00000000
        /*0054*/ 	.short	0x0002
        /*0056*/ 	.short	0x0010
        /*0058*/ 	.byte	0x00, 0xf0, 0x21, 0x00


	//----- nvinfo : EIATTR_KPARAM_INFO
	.align		4
.L_17:
        /*005c*/ 	.byte	0x04, 0x17
        /*005e*/ 	.short	(.L_19 - .L_18)
.L_18:
        /*0060*/ 	.word	0x00000000
        /*0064*/ 	.short	0x0001
        /*0066*/ 	.short	0x0008
        /*0068*/ 	.byte	0x00, 0xf0, 0x21, 0x00


	//----- nvinfo : EIATTR_KPARAM_INFO
	.align		4
.L_19:
        /*006c*/ 	.byte	0x04, 0x17
        /*006e*/ 	.short	(.L_21 - .L_20)
.L_20:
        /*0070*/ 	.word	0x00000000
        /*0074*/ 	.short	0x0000
        /*0076*/ 	.short	0x0000
        /*0078*/ 	.byte	0x00, 0xf0, 0x21, 0x00


	//----- nvinfo : EIATTR_WMMA_USED
	.align		4
.L_21:
        /*007c*/ 	.byte	0x01, 0x2b
	.zero		2


	//----- nvinfo : EIATTR_MAXREG_COUNT
	.align		4
        /*0080*/ 	.byte	0x03, 0x1b
        /*0082*/ 	.short	0x0080


	//----- nvinfo : EIATTR_NUM_BARRIERS
	.align		4
        /*0084*/ 	.byte	0x02, 0x4c
        /*0086*/ 	.byte	0x01
	.zero		1


	//----- nvinfo : EIATTR_ANNOTATIONS
	.align		4
        /*0088*/ 	.byte	0x04, 0x55
        /*008a*/ 	.short	(.L_23 - .L_22)


	//   ....[0]....
.L_22:
        /*008c*/ 	.word	0x00000001
        /*0090*/ 	.byte	0x70, 0x06, 0x00, 0x00, 0x01, 0x00, 0x00, 0x00, 0x40, 0x32, 0x00, 0x00


	//----- nvinfo : EIATTR_MERCURY_ISA_VERSION
	.align		4
.L_23:
        /*009c*/ 	.byte	0x03, 0x5f
        /*009e*/ 	.short	0x0000


	//----- nvinfo : EIATTR_EXIT_INSTR_OFFSETS
	.align		4
        /*00a0*/ 	.byte	0x04, 0x1c
        /*00a2*/ 	.short	(.L_25 - .L_24)


	//   ....[0]....
.L_24:
        /*00a4*/ 	.word	0x000032c0


	//   ....[1]....
        /*00a8*/ 	.word	0x00004890


	//   ....[2]....
        /*00ac*/ 	.word	0x000049c0


	//----- nvinfo : EIATTR_MAX_THREADS
	.align		4
.L_25:
        /*00b0*/ 	.byte	0x04, 0x05
        /*00b2*/ 	.short	(.L_27 - .L_26)
.L_26:
        /*00b4*/ 	.word	0x000001a0
        /*00b8*/ 	.word	0x00000001
        /*00bc*/ 	.word	0x00000001


	//----- nvinfo : EIATTR_CRS_STACK_SIZE
	.align		4
.L_27:
        /*00c0*/ 	.byte	0x04, 0x1e
        /*00c2*/ 	.short	(.L_29 - .L_28)
.L_28:
        /*00c4*/ 	.word	0x00000000
.L_29:


//--------------------- .nv.callgraph             --------------------------
	.section	.nv.callgraph,"",@"SHT_CUDA_CALLGRAPH"
	.align	4
	.sectionentsize	8
	.align		4
        /*0000*/ 	.word	0x00000000
	.align		4
        /*0004*/ 	.word	0xffffffff
	.align		4
        /*0008*/ 	.word	0x00000000
	.align		4
        /*000c*/ 	.word	0xfffffffe
	.align		4
        /*0010*/ 	.word	0x00000000
	.align		4
        /*0014*/ 	.word	0xfffffffd
	.align		4
        /*0018*/ 	.word	0x00000000
	.align		4
        /*001c*/ 	.word	0xfffffffc


//--------------------- .nv.rel.action            --------------------------
	.section	.nv.rel.action,"",@"SHT_CUDA_RELOCINFO"
	.align	8
	.sectionentsize	8
        /*0000*/ 	.byte	0x73, 0x00, 0x00, 0x00, 0x00, 0x00, 0x00, 0x00, 0x00, 0x00, 0x00, 0x11, 0x25, 0x00, 0x05, 0x36


//--------------------- .nv.constant0.gemm_mma_kernel --------------------------
	.section	.nv.constant0.gemm_mma_kernel,"a",@progbits
	.sectionflags	@""
	.align	4
.nv.constant0.gemm_mma_kernel:
	.zero		388


//--------------------- .text.gemm_mma_kernel     --------------------------
	.section	.text.gemm_mma_kernel,"ax",@progbits
	.sectioninfo	@"SHI_REGISTERS=128"
	.align	128
        .global         gemm_mma_kernel
        .type           gemm_mma_kernel,@function
        .size           gemm_mma_kernel,(.L_x_43 - gemm_mma_kernel)
        .other          gemm_mma_kernel,@"STO_CUDA_ENTRY STV_DEFAULT"
gemm_mma_kernel:
.text.gemm_mma_kernel:
[----:B------:R-:W-:Y:S02]  /*0000*/  IMAD.MOV.U32 R1, RZ, RZ, c[0x0][0x28] ;  /* 0x00000a00ff017624 */ /* 0x000fe400078e00ff */
[----:B------:R-:W1:Y:S01]  /*0010*/  S2R R51, SR_TID.X ;  /* 0x0000000000337919 */ /* 0x000e620000002100 */
[----:B------:R-:W2:Y:S01]  /*0020*/  S2UR UR4, SR_CTAID.Y ;  /* 0x00000000000479c3 */ /* 0x000ea20000002600 */
[----:B------:R-:W-:Y:S01]  /*0030*/  IMAD.MOV.U32 R3, RZ, RZ, c[0x0][0x180] ;  /* 0x00006000ff037624 */ /* 0x000fe200078e00ff */
[----:B------:R-:W-:Y:S01]  /*0040*/  ULDC.64 UR6, c[0x0][0x118] ;  /* 0x0000460000067ab9 */ /* 0x000fe20000000a00 */
[----:B------:R-:W-:Y:S01]  /*0050*/  IADD3 R1, R1, -0x8, RZ ;  /* 0xfffffff801017810 */ /* 0x000fe20007ffe0ff */
[----:B------:R-:W-:Y:S01]  /*0060*/  CS2R R80, SRZ ;  /* 0x0000000000507805 */ /* 0x000fe2000001ff00 */
[----:B------:R-:W-:Y:S01]  /*0070*/  CS2R R76, SRZ ;  /* 0x00000000004c7805 */ /* 0x000fe2000001ff00 */
[----:B------:R-:W-:Y:S01]  /*0080*/  ISETP.GE.AND P0, PT, R3, 0x1, PT ;  /* 0x000000010300780c */ /* 0x000fe20003f06270 */
[----:B------:R-:W-:Y:S01]  /*0090*/  CS2R R72, SRZ ;  /* 0x0000000000487805 */ /* 0x000fe2000001ff00 */
[----:B------:R-:W3:Y:S01]  /*00a0*/  S2UR UR5, SR_CTAID.X ;  /* 0x00000000000579c3 */ /* 0x000ee20000002500 */
[----:B------:R-:W-:Y:S01]  /*00b0*/  CS2R R30, SRZ ;  /* 0x00000000001e7805 */ /* 0x000fe2000001ff00 */
        /* <DEDUP_REMOVED lines=13> */
[----:B-1----:R-:W-:Y:S01]  /*0190*/  SHF.R.S32.HI R0, RZ, 0x1f, R51 ;  /* 0x0000001fff007819 */ /* 0x002fe20000011433 */
[----:B--2---:R-:W-:Y:S01]  /*01a0*/  USHF.L.U32 UR4, UR4, 0x8, URZ ;  /* 0x0000000804047899 */ /* 0x004fe2000800063f */
[----:B------:R-:W-:Y:S01]  /*01b0*/  CS2R R44, SRZ ;  /* 0x00000000002c7805 */ /* 0x000fe2000001ff00 */
[----:B------:R-:W-:Y:S01]  /*01c0*/  CS2R R42, SRZ ;  /* 0x00000000002a7805 */ /* 0x000fe2000001ff00 */
[----:B------:R-:W-:Y:S01]  /*01d0*/  LEA.HI R125, R0, R51, RZ, 0x5 ;  /* 0x00000033007d7211 */ /* 0x000fe200078f28ff */
[----:B------:R-:W-:Y:S01]  /*01e0*/  CS2R R38, SRZ ;  /* 0x0000000000267805 */ /* 0x000fe2000001ff00 */
[----:B------:R-:W-:Y:S01]  /*01f0*/  CS2R R34, SRZ ;  /* 0x0000000000227805 */ /* 0x000fe2000001ff00 */
[----:B------:R-:W-:Y:S01]  /*0200*/  CS2R R4, SRZ ;  /* 0x0000000000047805 */ /* 0x000fe2000001ff00 */
[----:B------:R-:W-:Y:S01]  /*0210*/  CS2R R8, SRZ ;  /* 0x0000000000087805 */ /* 0x000fe2000001ff00 */
[----:B---3--:R-:W-:Y:S01]  /*0220*/  USHF.L.U32 UR5, UR5, 0x7, URZ ;  /* 0x0000000705057899 */ /* 0x008fe2000800063f */
        /* <DEDUP_REMOVED lines=9> */
[----:B------:R-:W-:Y:S01]  /*02c0*/  LEA.HI.SX32 R125, R125, 0xffffffff, 0x1b ;  /* 0xffffffff7d7d7811 */ /* 0x000fe200078fdaff */
[----:B------:R-:W-:Y:S05]  /*02d0*/  @!P0 BRA `(.L_x_0) ;  /* 0x00002fc000008947 */ /* 0x000fea0003800000 */
[----:B------:R-:W-:Y:S01]  /*02e0*/  IADD3 R3, R3, 0x3f, RZ ;  /* 0x0000003f03037810 */ /* 0x000fe20007ffe0ff */
[C---:B------:R-:W-:Y:S01]  /*02f0*/  IMAD.SHL.U32 R115, R51.reuse, 0x8, RZ ;  /* 0x0000000833737824 */ /* 0x040fe200078e00ff */
[----:B------:R-:W-:Y:S01]  /*0300*/  IADD3 R4, R51, 0x20, RZ ;  /* 0x0000002033047810 */ /* 0x000fe20007ffe0ff */
[----:B------:R-:W-:Y:S01]  /*0310*/  IMAD.MOV.U32 R84, RZ, RZ, RZ ;  /* 0x000000ffff547224 */ /* 0x000fe200078e00ff */
[----:B------:R-:W-:Y:S01]  /*0320*/  SHF.R.S32.HI R6, RZ, 0x1f, R3 ;  /* 0x0000001fff067819 */ /* 0x000fe20000011403 */
[----:B------:R-:W-:Y:S01]  /*0330*/  CS2R R68, SRZ ;  /* 0x0000000000447805 */ /* 0x000fe2000001ff00 */
[----:B------:R-:W-:Y:S01]  /*0340*/  SHF.R.S32.HI R2, RZ, 0x1f, R115 ;  /* 0x0000001fff027819 */ /* 0x000fe20000011473 */
[----:B------:R-:W-:Y:S01]  /*0350*/  IMAD.MOV.U32 R46, RZ, RZ, RZ ;  /* 0x000000ffff2e7224 */ /* 0x000fe200078e00ff */
[----:B------:R-:W-:Y:S01]  /*0360*/  SHF.R.S32.HI R5, RZ, 0x1f, R4 ;  /* 0x0000001fff057819 */ /* 0x000fe20000011404 */
[----:B------:R-:W-:Y:S01]  /*0370*/  CS2R R44, SRZ ;  /* 0x00000000002c7805 */ /* 0x000fe2000001ff00 */
[----:B------:R-:W-:Y:S01]  /*0380*/  LEA.HI R49, R6, R3, RZ, 0x6 ;  /* 0x0000000306317211 */ /* 0x000fe200078f30ff */
[----:B------:R-:W-:Y:S01]  /*0390*/  IMAD.MOV.U32 R88, RZ, RZ, RZ ;  /* 0x000000ffff587224 */ /* 0x000fe200078e00ff */
[-C--:B------:R-:W-:Y:S01]  /*03a0*/  LEA.HI R3, R2, R115.reuse, RZ, 0x6 ;  /* 0x0000007302037211 */ /* 0x080fe200078f30ff */
[----:B------:R-:W-:Y:S01]  /*03b0*/  CS2R R42, SRZ ;  /* 0x00000000002a7805 */ /* 0x000fe2000001ff00 */
[CC--:B------:R-:W-:Y:S01]  /*03c0*/  LEA.HI R123, R5.reuse, R4.reuse, RZ, 0x3 ;  /* 0x00000004057b7211 */ /* 0x0c0fe200078f18ff */
[----:B------:R-:W-:Y:S01]  /*03d0*/  IMAD.MOV.U32 R40, RZ, RZ, RZ ;  /* 0x000000ffff287224 */ /* 0x000fe200078e00ff */
[----:B------:R-:W-:Y:S01]  /*03e0*/  LEA.HI R117, R5, R4, RZ, 0x4 ;  /* 0x0000000405757211 */ /* 0x000fe200078f20ff */
[----:B------:R-:W-:Y:S01]  /*03f0*/  IMAD.SHL.U32 R4, R4, 0x8, RZ ;  /* 0x0000000804047824 */ /* 0x000fe200078e00ff */
[----:B------:R-:W-:Y:S01]  /*0400*/  LEA.HI R6, R2, R115, RZ, 0x7 ;  /* 0x0000007302067211 */ /* 0x000fe200078f38ff */
[----:B------:R-:W-:Y:S01]  /*0410*/  CS2R R38, SRZ ;  /* 0x0000000000267805 */ /* 0x000fe2000001ff00 */
[----:B------:R-:W-:Y:S01]  /*0420*/  LOP3.LUT R2, R3, 0xffffffc0, RZ, 0xc0, !PT ;  /* 0xffffffc003027812 */ /* 0x000fe200078ec0ff */
[----:B------:R-:W-:Y:S01]  /*0430*/  IMAD.MOV.U32 R36, RZ, RZ, RZ ;  /* 0x000000ffff247224 */ /* 0x000fe200078e00ff */
[----:B------:R-:W-:Y:S01]  /*0440*/  SHF.R.S32.HI R3, RZ, 0x1f, R4 ;  /* 0x0000001fff037819 */ /* 0x000fe20000011404 */
[----:B------:R-:W-:Y:S01]  /*0450*/  CS2R R34, SRZ ;  /* 0x0000000000227805 */ /* 0x000fe2000001ff00 */
[----:B------:R-:W-:Y:S01]  /*0460*/  LOP3.LUT R6, R6, 0xffffff80, RZ, 0xc0, !PT ;  /* 0xffffff8006067812 */ /* 0x000fe200078ec0ff */
[----:B------:R-:W-:Y:S01]  /*0470*/  IMAD.IADD R121, R115, 0x1, -R2 ;  /* 0x0000000173797824 */ /* 0x000fe200078e0a02 */
[----:B------:R-:W-:Y:S01]  /*0480*/  IADD3 R50, R51, 0x40, RZ ;  /* 0x0000004033327810 */ /* 0x000fe20007ffe0ff */
[----:B------:R-:W-:Y:S01]  /*0490*/  IMAD.MOV.U32 R32, RZ, RZ, RZ ;  /* 0x000000ffff207224 */ /* 0x000fe200078e00ff */
[-C--:B------:R-:W-:Y:S01]  /*04a0*/  LEA.HI R2, R3, R4.reuse, RZ, 0x6 ;  /* 0x0000000403027211 */ /* 0x080fe200078f30ff */
[----:B------:R-:W-:Y:S01]  /*04b0*/  IMAD.IADD R115, R115, 0x1, -R6 ;  /* 0x0000000173737824 */ /* 0x000fe200078e0a06 */
[----:B------:R-:W-:Y:S01]  /*04c0*/  LEA.HI R6, R3, R4, RZ, 0x7 ;  /* 0x0000000403067211 */ /* 0x000fe200078f38ff */
[----:B------:R-:W-:Y:S01]  /*04d0*/  IMAD.SHL.U32 R113, R50, 0x8, RZ ;  /* 0x0000000832717824 */ /* 0x000fe200078e00ff */
[----:B------:R-:W-:Y:S01]  /*04e0*/  LOP3.LUT R3, R2, 0xffffffc0, RZ, 0xc0, !PT ;  /* 0xffffffc002037812 */ /* 0x000fe200078ec0ff */
[----:B------:R-:W-:Y:S01]  /*04f0*/  IMAD.MOV.U32 R10, RZ, RZ, RZ ;  /* 0x000000ffff0a7224 */ /* 0x000fe200078e00ff */
[C---:B------:R-:W-:Y:S01]  /*0500*/  IMNMX R2, R51.reuse, 0x7e0, !PT ;  /* 0x000007e033027817 */ /* 0x040fe20007800200 */
[----:B------:R-:W-:Y:S01]  /*0510*/  CS2R R12, SRZ ;  /* 0x00000000000c7805 */ /* 0x000fe2000001ff00 */
[----:B------:R-:W-:Y:S01]  /*0520*/  SHF.R.S32.HI R48, RZ, 0x1f, R50 ;  /* 0x0000001fff307819 */ /* 0x000fe20000011432 */
[----:B------:R-:W-:Y:S01]  /*0530*/  IMAD.IADD R120, R4, 0x1, -R3 ;  /* 0x0000000104787824 */ /* 0x000fe200078e0a03 */
[C---:B------:R-:W-:Y:S01]  /*0540*/  IADD3 R2, -R51.reuse, 0x1f, R2 ;  /* 0x0000001f33027810 */ /* 0x040fe20007ffe102 */
[----:B------:R-:W-:Y:S01]  /*0550*/  IMAD.MOV.U32 R14, RZ, RZ, RZ ;  /* 0x000000ffff0e7224 */ /* 0x000fe200078e00ff */
[----:B------:R-:W-:Y:S01]  /*0560*/  SHF.R.S32.HI R8, RZ, 0x1f, R113 ;  /* 0x0000001fff087819 */ /* 0x000fe20000011471 */
[----:B------:R-:W-:Y:S01]  /*0570*/  CS2R R16, SRZ ;  /* 0x0000000000107805 */ /* 0x000fe2000001ff00 */
[C---:B------:R-:W-:Y:S01]  /*0580*/  IMNMX R3, R51.reuse, 0x3e0, !PT ;  /* 0x000003e033037817 */ /* 0x040fe20007800200 */
[----:B------:R-:W-:Y:S01]  /*0590*/  IMAD.MOV.U32 R18, RZ, RZ, RZ ;  /* 0x000000ffff127224 */ /* 0x000fe200078e00ff */
[----:B------:R-:W-:Y:S01]  /*05a0*/  LEA.HI R124, R0, R51, RZ, 0x3 ;  /* 0x00000033007c7211 */ /* 0x000fe200078f18ff */
[----:B------:R-:W-:Y:S01]  /*05b0*/  CS2R R20, SRZ ;  /* 0x0000000000147805 */ /* 0x000fe2000001ff00 */
[-C--:B------:R-:W-:Y:S01]  /*05c0*/  LEA.HI R122, R48, R50.reuse, RZ, 0x3 ;  /* 0x00000032307a7211 */ /* 0x080fe200078f18ff */
[----:B------:R-:W-:Y:S01]  /*05d0*/  IMAD.MOV.U32 R22, RZ, RZ, RZ ;  /* 0x000000ffff167224 */ /* 0x000fe200078e00ff */
[----:B------:R-:W-:Y:S01]  /*05e0*/  LEA.HI R112, R2, 0x1, RZ, 0x1b ;  /* 0x0000000102707811 */ /* 0x000fe200078fd8ff */
[----:B------:R-:W-:Y:S01]  /*05f0*/  CS2R R24, SRZ ;  /* 0x0000000000187805 */ /* 0x000fe2000001ff00 */
[CC--:B------:R-:W-:Y:S01]  /*0600*/  LEA.HI R5, R8.reuse, R113.reuse, RZ, 0x6 ;  /* 0x0000007108057211 */ /* 0x0c0fe200078f30ff */
[----:B------:R-:W-:Y:S01]  /*0610*/  IMAD.MOV.U32 R26, RZ, RZ, RZ ;  /* 0x000000ffff1a7224 */ /* 0x000fe200078e00ff */
[----:B------:R-:W-:Y:S01]  /*0620*/  SHF.R.S32.HI R2, RZ, 0x6, R49 ;  /* 0x00000006ff027819 */ /* 0x000fe20000011431 */
[----:B------:R-:W-:Y:S01]  /*0630*/  CS2R R28, SRZ ;  /* 0x00000000001c7805 */ /* 0x000fe2000001ff00 */
[----:B------:R-:W-:Y:S01]  /*0640*/  LEA.HI R8, R8, R113, RZ, 0x7 ;  /* 0x0000007108087211 */ /* 0x000fe200078f38ff */
[----:B------:R-:W-:Y:S01]  /*0650*/  IMAD.MOV.U32 R30, RZ, RZ, RZ ;  /* 0x000000ffff1e7224 */ /* 0x000fe200078e00ff */
[----:B------:R-:W-:Y:S01]  /*0660*/  IADD3 R3, -R51, 0x1f, R3 ;  /* 0x0000001f33037810 */ /* 0x000fe20007ffe103 */
[----:B------:R1:W-:Y:S01]  /*0670*/  STL [R1], R2 ;  /* 0x0000000201007387 */ /* 0x0003e20000100800 */
[----:B------:R-:W-:Y:S01]  /*0680*/  SHF.R.S32.HI R124, RZ, 0x3, R124 ;  /* 0x00000003ff7c7819 */ /* 0x000fe2000001147c */
[----:B------:R-:W-:Y:S01]  /*0690*/  CS2R R70, SRZ ;  /* 0x0000000000467805 */ /* 0x000fe2000001ff00 */
[----:B------:R-:W-:Y:S01]  /*06a0*/  SHF.R.S32.HI R123, RZ, 0x3, R123 ;  /* 0x00000003ff7b7819 */ /* 0x000fe2000001147b */
[----:B------:R-:W-:Y:S01]  /*06b0*/  IMAD.MOV.U32 R72, RZ, RZ, RZ ;  /* 0x000000ffff487224 */ /* 0x000fe200078e00ff */
[----:B------:R-:W-:Y:S01]  /*06c0*/  SHF.R.S32.HI R122, RZ, 0x3, R122 ;  /* 0x00000003ff7a7819 */ /* 0x000fe2000001147a */
[----:B------:R-:W-:Y:S01]  /*06d0*/  CS2R R74, SRZ ;  /* 0x00000000004a7805 */ /* 0x000fe2000001ff00 */
[----:B------:R-:W-:Y:S01]  /*06e0*/  LOP3.LUT R118, R5, 0xffffffc0, RZ, 0xc0, !PT ;  /* 0xffffffc005767812 */ /* 0x000fe200078ec0ff */
[----:B------:R-:W-:Y:S01]  /*06f0*/  IMAD.MOV.U32 R76, RZ, RZ, RZ ;  /* 0x000000ffff4c7224 */ /* 0x000fe200078e00ff */
[----:B------:R-:W-:Y:S01]  /*0700*/  LOP3.LUT R9, R6, 0xffffff80, RZ, 0xc0, !PT ;  /* 0xffffff8006097812 */ /* 0x000fe200078ec0ff */
[----:B------:R-:W-:Y:S01]  /*0710*/  IMAD.MOV.U32 R6, RZ, RZ, RZ ;  /* 0x000000ffff067224 */ /* 0x000fe200078e00ff */
[----:B------:R-:W-:Y:S01]  /*0720*/  LOP3.LUT R8, R8, 0xffffff80, RZ, 0xc0, !PT ;  /* 0xffffff8008087812 */ /* 0x000fe200078ec0ff */
[----:B------:R-:W-:Y:S01]  /*0730*/  IMAD.IADD R118, R113, 0x1, -R118 ;  /* 0x0000000171767824 */ /* 0x000fe200078e0a76 */
[----:B------:R-:W-:Y:S01]  /*0740*/  LEA.HI R116, R48, R50, RZ, 0x4 ;  /* 0x0000003230747211 */ /* 0x000fe200078f20ff */
[----:B------:R-:W-:Y:S01]  /*0750*/  IMAD.IADD R114, R4, 0x1, -R9 ;  /* 0x0000000104727824 */ /* 0x000fe200078e0a09 */
[----:B------:R-:W-:Y:S01]  /*0760*/  LEA.HI R111, R3, 0x1, RZ, 0x1b ;  /* 0x00000001036f7811 */ /* 0x000fe200078fd8ff */
[----:B------:R-:W-:Y:S01]  /*0770*/  IMAD.IADD R113, R113, 0x1, -R8 ;  /* 0x0000000171717824 */ /* 0x000fe200078e0a08 */
[----:B------:R-:W-:Y:S01]  /*0780*/  IADD3 R48, R124, UR4, RZ ;  /* 0x000000047c307c10 */ /* 0x000fe2000fffe0ff */
[----:B------:R-:W-:Y:S01]  /*0790*/  CS2R R4, SRZ ;  /* 0x0000000000047805 */ /* 0x000fe2000001ff00 */
[----:B------:R-:W-:Y:S01]  /*07a0*/  IADD3 R3, R123, UR4, RZ ;  /* 0x000000047b037c10 */ /* 0x000fe2000fffe0ff */
[----:B------:R-:W-:Y:S01]  /*07b0*/  CS2R R8, SRZ ;  /* 0x0000000000087805 */ /* 0x000fe2000001ff00 */
[----:B-1----:R-:W-:Y:S01]  /*07c0*/  IADD3 R2, R122, UR4, RZ ;  /* 0x000000047a027c10 */ /* 0x002fe2000fffe0ff */
[----:B------:R-:W-:Y:S01]  /*07d0*/  CS2R R78, SRZ ;  /* 0x00000000004e7805 */ /* 0x000fe2000001ff00 */
[----:B------:R-:W-:Y:S01]  /*07e0*/  LEA.HI R119, R0, R51, RZ, 0x4 ;  /* 0x0000003300777211 */ /* 0x000fe200078f20ff */
[----:B------:R-:W-:Y:S01]  /*07f0*/  IMAD.MOV.U32 R0, RZ, RZ, RZ ;  /* 0x000000ffff007224 */ /* 0x000fe200078e00ff */
[----:B------:R-:W-:Y:S01]  /*0800*/  CS2R R82, SRZ ;  /* 0x0000000000527805 */ /* 0x000fe2000001ff00 */
[----:B------:R-:W-:Y:S01]  /*0810*/  IMAD.MOV.U32 R80, RZ, RZ, RZ ;  /* 0x000000ffff507224 */ /* 0x000fe200078e00ff */
[----:B------:R-:W-:Y:S01]  /*0820*/  SHF.R.S32.HI R119, RZ, 0x4, R119 ;  /* 0x00000004ff777819 */ /* 0x000fe20000011477 */
[----:B------:R-:W-:Y:S01]  /*0830*/  IMAD R48, R48, c[0x0][0x180], RZ ;  /* 0x0000600030307a24 */ /* 0x000fe200078e02ff */
[----:B------:R-:W-:Y:S01]  /*0840*/  SHF.R.S32.HI R117, RZ, 0x4, R117 ;  /* 0x00000004ff757819 */ /* 0x000fe20000011475 */
[----:B------:R-:W-:Y:S01]  /*0850*/  IMAD R3, R3, c[0x0][0x180], RZ ;  /* 0x0000600003037a24 */ /* 0x000fe200078e02ff */
[----:B------:R-:W-:Y:S01]  /*0860*/  SHF.R.S32.HI R116, RZ, 0x4, R116 ;  /* 0x00000004ff747819 */ /* 0x000fe20000011474 */
[----:B------:R-:W-:Y:S01]  /*0870*/  IMAD R2, R2, c[0x0][0x180], RZ ;  /* 0x0000600002027a24 */ /* 0x000fe200078e02ff */
[----:B------:R-:W-:-:S02]  /*0880*/  LOP3.LUT R112, R112, 0x3, RZ, 0xc0, !PT ;  /* 0x0000000370707812 */ /* 0x000fc400078ec0ff */
[----:B------:R-:W-:Y:S02]  /*0890*/  LOP3.LUT R111, R111, 0x3, RZ, 0xc0, !PT ;  /* 0x000000036f6f7812 */ /* 0x000fe400078ec0ff */
.L_x_26:
[----:B------:R-:W1:Y:S01]  /*08a0*/  S2R R50, SR_TID.X ;  /* 0x0000000000327919 */ /* 0x000e620000002100 */
[----:B------:R-:W-:Y:S01]  /*08b0*/  BSSY B0, `(.L_x_1) ;  /* 0x000016b000007945 */ /* 0x000fe20003800000 */
[----:B-1----:R-:W-:-:S13]  /*08c0*/  ISETP.GT.AND P0, PT, R50, 0x1f, PT ;  /* 0x0000001f3200780c */ /* 0x002fda0003f04270 */
[----:B------:R-:W-:Y:S05]  /*08d0*/  @P0 BRA `(.L_x_2) ;  /* 0x0000168000000947 */ /* 0x000fea0003800000 */
[----:B------:R-:W-:Y:S01]  /*08e0*/  ISETP.NE.AND P0, PT, R112, RZ, PT ;  /* 0x000000ff7000720c */ /* 0x000fe20003f05270 */
[----:B------:R-:W-:Y:S01]  /*08f0*/  IMAD.SHL.U32 R52, R0, 0x8000, RZ ;  /* 0x0000800000347824 */ /* 0x000fe200078e00ff */
[----:B------:R-:W-:Y:S01]  /*0900*/  BSSY B1, `(.L_x_3) ;  /* 0x000004a000017945 */ /* 0x000fe20003800000 */
[----:B------:R-:W-:-:S03]  /*0910*/  IMAD.MOV.U32 R53, RZ, RZ, R50 ;  /* 0x000000ffff357224 */ /* 0x000fc600078e0032 */
[----:B------:R-:W-:-:S07]  /*0920*/  LOP3.LUT R52, R52, 0x8000, RZ, 0xc0, !PT ;  /* 0x0000800034347812 */ /* 0x000fce00078ec0ff */
[----:B------:R-:W-:Y:S05]  /*0930*/  @!P0 BRA `(.L_x_4) ;  /* 0x0000046000008947 */ /* 0x000fea0003800000 */
[----:B------:R-:W-:Y:S01]  /*0940*/  IMAD R3, R0, 0x40, R121 ;  /* 0x0000004000037824 */ /* 0x000fe200078e0279 */
[----:B------:R-:W-:Y:S01]  /*0950*/  IADD3 R2, R124, UR4, RZ ;  /* 0x000000047c027c10 */ /* 0x000fe2000fffe0ff */
[----:B------:R-:W-:Y:S01]  /*0960*/  BSSY B2, `(.L_x_5) ;  /* 0x0000012000027945 */ /* 0x000fe20003800000 */
[----:B------:R-:W-:Y:S02]  /*0970*/  ISETP.NE.AND P1, PT, R112, 0x1, PT ;  /* 0x000000017000780c */ /* 0x000fe40003f25270 */
[----:B------:R-:W-:-:S04]  /*0980*/  ISETP.GE.AND P0, PT, R3, c[0x0][0x180], PT ;  /* 0x0000600003007a0c */ /* 0x000fc80003f06270 */
[----:B------:R-:W-:-:S13]  /*0990*/  ISETP.GE.OR P0, PT, R2, c[0x0][0x178], P0 ;  /* 0x00005e0002007a0c */ /* 0x000fda0000706670 */
[----:B------:R-:W-:Y:S05]  /*09a0*/  @P0 BRA `(.L_x_6) ;  /* 0x000000d000000947 */ /* 0x000fea0003800000 */
[C---:B------:R-:W-:Y:S01]  /*09b0*/  IADD3 R48, R124.reuse, UR4, RZ ;  /* 0x000000047c307c10 */ /* 0x040fe2000fffe0ff */
[----:B------:R-:W-:Y:S01]  /*09c0*/  IMAD R49, R124, 0x40, R121 ;  /* 0x000000407c317824 */ /* 0x000fe200078e0279 */
[----:B------:R-:W-:-:S03]  /*09d0*/  SHF.R.S32.HI R2, RZ, 0x1f, R3 ;  /* 0x0000001fff027819 */ /* 0x000fc60000011403 */
[----:B------:R-:W-:Y:S02]  /*09e0*/  IMAD R48, R48, c[0x0][0x180], RZ ;  /* 0x0000600030307a24 */ /* 0x000fe400078e02ff */
[----:B------:R-:W-:-:S03]  /*09f0*/  IMAD R49, R49, 0x2, R52 ;  /* 0x0000000231317824 */ /* 0x000fc600078e0234 */
[----:B------:R-:W-:-:S04]  /*0a00*/  IADD3 R3, P0, R48, R3, RZ ;  /* 0x0000000330037210 */ /* 0x000fc80007f1e0ff */
[----:B------:R-:W-:Y:S02]  /*0a10*/  LEA.HI.X.SX32 R48, R48, R2, 0x1, P0 ;  /* 0x0000000230307211 */ /* 0x000fe400000f0eff */
[----:B------:R-:W-:-:S04]  /*0a20*/  LEA R2, P0, R3, c[0x0][0x160], 0x1 ;  /* 0x0000580003027a11 */ /* 0x000fc800078008ff */
[----:B------:R-:W-:-:S05]  /*0a30*/  LEA.HI.X R3, R3, c[0x0][0x164], R48, 0x1, P0 ;  /* 0x0000590003037a11 */ /* 0x000fca00000f0c30 */
[----:B------:R-:W-:Y:S01]  /*0a40*/  @!PT LDS RZ, [RZ] ;  /* 0x00000000fffff984 */ /* 0x000fe20000000800 */
[----:B------:R-:W-:Y:S01]  /*0a50*/  @!PT LDS RZ, [RZ] ;  /* 0x00000000fffff984 */ /* 0x000fe20000000800 */
[----:B------:R-:W-:Y:S01]  /*0a60*/  @!PT LDS RZ, [RZ] ;  /* 0x00000000fffff984 */ /* 0x000fe20000000800 */
[----:B------:R1:W-:Y:S04]  /*0a70*/  LDGSTS.E.128 [R49+0x80], [R2.64] ;  /* 0x0008000002317fae */ /* 0x0003e8000b921c46 */
.L_x_6:
[----:B------:R-:W-:Y:S05]  /*0a80*/  BSYNC B2 ;  /* 0x0000000000027941 */ /* 0x000fea0003800000 */
.L_x_5:
[----:B------:R-:W-:Y:S01]  /*0a90*/  IADD3 R53, R50, 0x20, RZ ;  /* 0x0000002032357810 */ /* 0x000fe20007ffe0ff */
[----:B------:R-:W-:Y:S05]  /*0aa0*/  @!P1 BRA `(.L_x_4) ;  /* 0x000002f000009947 */ /* 0x000fea0003800000 */
[----:B-1----:R-:W-:Y:S01]  /*0ab0*/  IMAD R3, R0, 0x40, R120 ;  /* 0x0000004000037824 */ /* 0x002fe200078e0278 */
        /* <DEDUP_REMOVED lines=19> */
.L_x_8:
[----:B------:R-:W-:Y:S05]  /*0bf0*/  BSYNC B2 ;  /* 0x0000000000027941 */ /* 0x000fea0003800000 */
.L_x_7:
[----:B-1----:R-:W1:Y:S02]  /*0c00*/  S2R R2, SR_TID.X ;  /* 0x0000000000027919 */ /* 0x002e640000002100 */
[----:B-1----:R-:W-:-:S05]  /*0c10*/  IADD3 R2, R2, 0x40, RZ ;  /* 0x0000004002027810 */ /* 0x002fca0007ffe0ff */
[----:B------:R-:W-:Y:S01]  /*0c20*/  IMAD.MOV.U32 R53, RZ, RZ, R2 ;  /* 0x000000ffff357224 */ /* 0x000fe200078e0002 */
[----:B------:R-:W-:Y:S05]  /*0c30*/  @!P1 BRA `(.L_x_4) ;  /* 0x0000016000009947 */ /* 0x000fea0003800000 */
[----:B------:R-:W1:Y:S01]  /*0c40*/  S2R R3, SR_TID.X ;  /* 0x0000000000037919 */ /* 0x000e620000002100 */
[----:B------:R-:W-:Y:S02]  /*0c50*/  IADD3 R2, R122, UR4, RZ ;  /* 0x000000047a027c10 */ /* 0x000fe4000fffe0ff */
[----:B-1----:R-:W-:Y:S01]  /*0c60*/  IADD3 R51, R3, 0x60, RZ ;  /* 0x0000006003337810 */ /* 0x002fe20007ffe0ff */
[----:B------:R-:W-:-:S04]  /*0c70*/  IMAD R3, R0, 0x40, R118 ;  /* 0x0000004000037824 */ /* 0x000fc800078e0276 */
[----:B------:R-:W-:Y:S01]  /*0c80*/  IMAD.MOV.U32 R53, RZ, RZ, R51 ;  /* 0x000000ffff357224 */ /* 0x000fe200078e0033 */
[----:B------:R-:W-:-:S04]  /*0c90*/  ISETP.GE.AND P0, PT, R3, c[0x0][0x180], PT ;  /* 0x0000600003007a0c */ /* 0x000fc80003f06270 */
[----:B------:R-:W-:-:S13]  /*0ca0*/  ISETP.GE.OR P0, PT, R2, c[0x0][0x178], P0 ;  /* 0x00005e0002007a0c */ /* 0x000fda0000706670 */
[----:B------:R-:W-:Y:S05]  /*0cb0*/  @P0 BRA `(.L_x_4) ;  /* 0x000000e000000947 */ /* 0x000fea0003800000 */
[C---:B------:R-:W-:Y:S01]  /*0cc0*/  IADD3 R48, R122.reuse, UR4, RZ ;  /* 0x000000047a307c10 */ /* 0x040fe2000fffe0ff */
[----:B------:R-:W-:Y:S01]  /*0cd0*/  IMAD R49, R122, 0x40, R118 ;  /* 0x000000407a317824 */ /* 0x000fe200078e0276 */
[----:B------:R-:W-:Y:S01]  /*0ce0*/  SHF.R.S32.HI R2, RZ, 0x1f, R3 ;  /* 0x0000001fff027819 */ /* 0x000fe20000011403 */
[----:B------:R-:W-:Y:S02]  /*0cf0*/  IMAD.MOV.U32 R53, RZ, RZ, R51 ;  /* 0x000000ffff357224 */ /* 0x000fe400078e0033 */
        /* <DEDUP_REMOVED lines=10> */
.L_x_4:
[----:B------:R-:W-:Y:S05]  /*0da0*/  BSYNC B1 ;  /* 0x0000000000017941 */ /* 0x000fea0003800000 */
.L_x_3:
[C---:B-1----:R-:W-:Y:S01]  /*0db0*/  IMNMX R2, R50.reuse, 0x7e0, !PT ;  /* 0x000007e032027817 */ /* 0x042fe20007800200 */
[----:B------:R-:W-:Y:S03]  /*0dc0*/  BSSY B1, `(.L_x_9) ;  /* 0x0000064000017945 */ /* 0x000fe60003800000 */
[----:B------:R-:W-:-:S04]  /*0dd0*/  IADD3 R2, -R50, 0x1f, R2 ;  /* 0x0000001f32027810 */ /* 0x000fc80007ffe102 */
[----:B------:R-:W-:-:S13]  /*0de0*/  ISETP.GE.U32.AND P0, PT, R2, 0x60, PT ;  /* 0x000000600200780c */ /* 0x000fda0003f06070 */
[----:B------:R-:W-:Y:S05]  /*0df0*/  @!P0 BRA `(.L_x_10) ;  /* 0x0000060000008947 */ /* 0x000fea0003800000 */
.L_x_13:
[C---:B------:R-:W-:Y:S01]  /*0e00*/  IADD3 R3, R53.reuse, 0x20, RZ ;  /* 0x0000002035037810 */ /* 0x040fe20007ffe0ff */
[C---:B------:R-:W-:Y:S01]  /*0e10*/  IMAD.SHL.U32 R49, R53.reuse, 0x8, RZ ;  /* 0x0000000835317824 */ /* 0x040fe200078e00ff */
[----:B------:R-:W-:Y:S01]  /*0e20*/  IADD3 R51, R53, 0x40, RZ ;  /* 0x0000004035337810 */ /* 0x000fe20007ffe0ff */
[----:B------:R-:W-:Y:S01]  /*0e30*/  BSSY B2, `(.L_x_11) ;  /* 0x000005b000027945 */ /* 0x000fe20003800000 */
[----:B------:R-:W-:Y:S02]  /*0e40*/  SHF.R.S32.HI R48, RZ, 0x1f, R3 ;  /* 0x0000001fff307819 */ /* 0x000fe40000011403 */
[----:B------:R-:W-:Y:S01]  /*0e50*/  SHF.R.S32.HI R2, RZ, 0x1f, R49 ;  /* 0x0000001fff027819 */ /* 0x000fe20000011431 */
[----:B------:R-:W-:Y:S01]  /*0e60*/  IMAD.SHL.U32 R55, R51, 0x8, RZ ;  /* 0x0000000833377824 */ /* 0x000fe200078e00ff */
[----:B------:R-:W-:Y:S01]  /*0e70*/  LEA.HI R48, R48, R3, RZ, 0x3 ;  /* 0x0000000330307211 */ /* 0x000fe200078f18ff */
[----:B------:R-:W-:Y:S01]  /*0e80*/  IMAD.SHL.U32 R3, R3, 0x8, RZ ;  /* 0x0000000803037824 */ /* 0x000fe200078e00ff */
[----:B------:R-:W-:-:S02]  /*0e90*/  LEA.HI R2, R2, R49, RZ, 0x6 ;  /* 0x0000003102027211 */ /* 0x000fc400078f30ff */
[----:B------:R-:W-:Y:S02]  /*0ea0*/  SHF.R.S32.HI R56, RZ, 0x1f, R55 ;  /* 0x0000001fff387819 */ /* 0x000fe40000011437 */
[----:B------:R-:W-:Y:S02]  /*0eb0*/  SHF.R.S32.HI R50, RZ, 0x1f, R3 ;  /* 0x0000001fff327819 */ /* 0x000fe40000011403 */
[----:B------:R-:W-:Y:S02]  /*0ec0*/  LOP3.LUT R2, R2, 0xffffffc0, RZ, 0xc0, !PT ;  /* 0xffffffc002027812 */ /* 0x000fe400078ec0ff */
[----:B------:R-:W-:Y:S02]  /*0ed0*/  LEA.HI R50, R50, R3, RZ, 0x6 ;  /* 0x0000000332327211 */ /* 0x000fe400078f30ff */
[----:B------:R-:W-:Y:S01]  /*0ee0*/  LEA.HI R56, R56, R55, RZ, 0x6 ;  /* 0x0000003738387211 */ /* 0x000fe200078f30ff */
[----:B------:R-:W-:Y:S01]  /*0ef0*/  IMAD.IADD R49, R49, 0x1, -R2 ;  /* 0x0000000131317824 */ /* 0x000fe200078e0a02 */
[----:B------:R-:W-:-:S02]  /*0f00*/  LOP3.LUT R50, R50, 0xffffffc0, RZ, 0xc0, !PT ;  /* 0xffffffc032327812 */ /* 0x000fc400078ec0ff */
[----:B------:R-:W-:Y:S01]  /*0f10*/  LOP3.LUT R56, R56, 0xffffffc0, RZ, 0xc0, !PT ;  /* 0xffffffc038387812 */ /* 0x000fe200078ec0ff */
[----:B------:R-:W-:Y:S01]  /*0f20*/  IMAD R61, R0, 0x40, R49 ;  /* 0x00000040003d7824 */ /* 0x000fe200078e0231 */
[----:B------:R-:W-:Y:S01]  /*0f30*/  SHF.R.S32.HI R54, RZ, 0x1f, R51 ;  /* 0x0000001fff367819 */ /* 0x000fe20000011433 */
[----:B------:R-:W-:Y:S01]  /*0f40*/  IMAD.IADD R59, R3, 0x1, -R50 ;  /* 0x00000001033b7824 */ /* 0x000fe200078e0a32 */
[----:B------:R-:W-:Y:S01]  /*0f50*/  SHF.R.S32.HI R2, RZ, 0x1f, R53 ;  /* 0x0000001fff027819 */ /* 0x000fe20000011435 */
[----:B------:R-:W-:Y:S01]  /*0f60*/  IMAD.IADD R63, R55, 0x1, -R56 ;  /* 0x00000001373f7824 */ /* 0x000fe200078e0a38 */
[----:B------:R-:W-:Y:S01]  /*0f70*/  LEA.HI R54, R54, R51, RZ, 0x3 ;  /* 0x0000003336367211 */ /* 0x000fe200078f18ff */
[----:B------:R-:W-:Y:S01]  /*0f80*/  IMAD R58, R0, 0x40, R59 ;  /* 0x00000040003a7824 */ /* 0x000fe200078e023b */
[----:B------:R-:W-:Y:S01]  /*0f90*/  LEA.HI R2, R2, R53, RZ, 0x3 ;  /* 0x0000003502027211 */ /* 0x000fe200078f18ff */
[----:B------:R-:W-:Y:S01]  /*0fa0*/  IMAD R65, R0, 0x40, R63 ;  /* 0x0000004000417824 */ /* 0x000fe200078e023f */
[----:B------:R-:W-:-:S02]  /*0fb0*/  IADD3 R51, R53, 0x60, RZ ;  /* 0x0000006035337810 */ /* 0x000fc40007ffe0ff */
[----:B------:R-:W-:Y:S02]  /*0fc0*/  SHF.R.S32.HI R50, RZ, 0x3, R2 ;  /* 0x00000003ff327819 */ /* 0x000fe40000011402 */
[----:B------:R-:W-:Y:S01]  /*0fd0*/  SHF.R.S32.HI R48, RZ, 0x3, R48 ;  /* 0x00000003ff307819 */ /* 0x000fe20000011430 */
[----:B------:R-:W-:Y:S01]  /*0fe0*/  IMAD.SHL.U32 R57, R51, 0x8, RZ ;  /* 0x0000000833397824 */ /* 0x000fe200078e00ff */
[----:B------:R-:W-:Y:S02]  /*0ff0*/  SHF.R.S32.HI R60, RZ, 0x3, R54 ;  /* 0x00000003ff3c7819 */ /* 0x000fe40000011436 */
[----:B------:R-:W-:Y:S02]  /*1000*/  IADD3 R3, R50, UR4, RZ ;  /* 0x0000000432037c10 */ /* 0x000fe4000fffe0ff */
[----:B------:R-:W-:Y:S02]  /*1010*/  IADD3 R56, R48, UR4, RZ ;  /* 0x0000000430387c10 */ /* 0x000fe4000fffe0ff */
[----:B------:R-:W-:-:S02]  /*1020*/  ISETP.GE.AND P1, PT, R61, c[0x0][0x180], PT ;  /* 0x000060003d007a0c */ /* 0x000fc40003f26270 */
[----:B------:R-:W-:Y:S02]  /*1030*/  ISETP.GE.AND P0, PT, R58, c[0x0][0x180], PT ;  /* 0x000060003a007a0c */ /* 0x000fe40003f06270 */
[----:B------:R-:W-:Y:S02]  /*1040*/  IADD3 R62, R60, UR4, RZ ;  /* 0x000000043c3e7c10 */ /* 0x000fe4000fffe0ff */
[----:B------:R-:W-:Y:S02]  /*1050*/  ISETP.GE.AND P2, PT, R65, c[0x0][0x180], PT ;  /* 0x0000600041007a0c */ /* 0x000fe40003f46270 */
[----:B------:R-:W-:Y:S02]  /*1060*/  SHF.R.S32.HI R2, RZ, 0x1f, R57 ;  /* 0x0000001fff027819 */ /* 0x000fe40000011439 */
[----:B------:R-:W-:Y:S02]  /*1070*/  ISETP.GE.OR P1, PT, R3, c[0x0][0x178], P1 ;  /* 0x00005e0003007a0c */ /* 0x000fe40000f26670 */
[----:B------:R-:W-:-:S02]  /*1080*/  ISETP.GE.OR P0, PT, R56, c[0x0][0x178], P0 ;  /* 0x00005e0038007a0c */ /* 0x000fc40000706670 */
[----:B------:R-:W-:Y:S02]  /*1090*/  ISETP.GE.OR P2, PT, R62, c[0x0][0x178], P2 ;  /* 0x00005e003e007a0c */ /* 0x000fe40001746670 */
[----:B------:R-:W-:Y:S02]  /*10a0*/  LEA.HI R2, R2, R57, RZ, 0x6 ;  /* 0x0000003902027211 */ /* 0x000fe400078f30ff */
[----:B------:R-:W-:Y:S02]  /*10b0*/  SHF.R.S32.HI R54, RZ, 0x1f, R51 ;  /* 0x0000001fff367819 */ /* 0x000fe40000011433 */
[----:B------:R-:W-:Y:S02]  /*10c0*/  LOP3.LUT R2, R2, 0xffffffc0, RZ, 0xc0, !PT ;  /* 0xffffffc002027812 */ /* 0x000fe400078ec0ff */
[----:B------:R-:W-:Y:S01]  /*10d0*/  LEA.HI R54, R54, R51, RZ, 0x3 ;  /* 0x0000003336367211 */ /* 0x000fe200078f18ff */
[----:B------:R-:W-:Y:S01]  /*10e0*/  @!P1 IMAD R49, R50, 0x40, R49 ;  /* 0x0000004032319824 */ /* 0x000fe200078e0231 */
[----:B------:R-:W-:Y:S01]  /*10f0*/  @!P1 SHF.R.S32.HI R51, RZ, 0x1f, R61 ;  /* 0x0000001fff339819 */ /* 0x000fe2000001143d */
[----:B------:R-:W-:Y:S01]  /*1100*/  IMAD.IADD R55, R57, 0x1, -R2 ;  /* 0x0000000139377824 */ /* 0x000fe200078e0a02 */
[----:B------:R-:W-:Y:S01]  /*1110*/  @!P0 SHF.R.S32.HI R50, RZ, 0x1f, R58 ;  /* 0x0000001fff328819 */ /* 0x000fe2000001143a */
[----:B------:R-:W-:Y:S01]  /*1120*/  @!P0 IMAD R57, R48, 0x40, R59 ;  /* 0x0000004030398824 */ /* 0x000fe200078e023b */
[----:B------:R-:W-:Y:S01]  /*1130*/  SHF.R.S32.HI R54, RZ, 0x3, R54 ;  /* 0x00000003ff367819 */ /* 0x000fe20000011436 */
[----:B------:R-:W-:-:S02]  /*1140*/  @!P1 IMAD R2, R3, c[0x0][0x180], RZ ;  /* 0x0000600003029a24 */ /* 0x000fc400078e02ff */
[----:B------:R-:W-:Y:S02]  /*1150*/  @!P0 IMAD R3, R56, c[0x0][0x180], RZ ;  /* 0x0000600038038a24 */ /* 0x000fe400078e02ff */
[----:B------:R-:W-:Y:S02]  /*1160*/  @!P2 IMAD R48, R62, c[0x0][0x180], RZ ;  /* 0x000060003e30aa24 */ /* 0x000fe400078e02ff */
[----:B------:R-:W-:Y:S01]  /*1170*/  @!P2 IMAD R59, R60, 0x40, R63 ;  /* 0x000000403c3ba824 */ /* 0x000fe200078e023f */
[----:B------:R-:W-:Y:S01]  /*1180*/  @!P1 IADD3 R60, P3, R61, R2, RZ ;  /* 0x000000023d3c9210 */ /* 0x000fe20007f7e0ff */
[--C-:B------:R-:W-:Y:S01]  /*1190*/  @!P0 IMAD R57, R57, 0x2, R52.reuse ;  /* 0x0000000239398824 */ /* 0x100fe200078e0234 */
[----:B------:R-:W-:Y:S01]  /*11a0*/  @!P0 IADD3 R58, P4, R58, R3, RZ ;  /* 0x000000033a3a8210 */ /* 0x000fe20007f9e0ff */
[----:B------:R-:W-:Y:S01]  /*11b0*/  @!P2 IMAD R59, R59, 0x2, R52 ;  /* 0x000000023b3ba824 */ /* 0x000fe200078e0234 */
[----:B------:R-:W-:Y:S02]  /*11c0*/  @!P2 SHF.R.S32.HI R61, RZ, 0x1f, R65 ;  /* 0x0000001fff3da819 */ /* 0x000fe40000011441 */
[----:B------:R-:W-:-:S02]  /*11d0*/  @!P2 IADD3 R56, P5, R65, R48, RZ ;  /* 0x000000304138a210 */ /* 0x000fc40007fbe0ff */
[----:B------:R-:W-:Y:S02]  /*11e0*/  @!P1 LEA.HI.X.SX32 R65, R2, R51, 0x1, P3 ;  /* 0x0000003302419211 */ /* 0x000fe400018f0eff */
[----:B------:R-:W-:Y:S02]  /*11f0*/  @!P0 LEA.HI.X.SX32 R63, R3, R50, 0x1, P4 ;  /* 0x00000032033f8211 */ /* 0x000fe400020f0eff */
[----:B------:R-:W-:Y:S02]  /*1200*/  @!P1 LEA R2, P3, R60, c[0x0][0x160], 0x1 ;  /* 0x000058003c029a11 */ /* 0x000fe400078608ff */
[----:B------:R-:W-:Y:S01]  /*1210*/  @!P2 LEA.HI.X.SX32 R51, R48, R61, 0x1, P5 ;  /* 0x0000003d3033a211 */ /* 0x000fe200028f0eff */
[----:B------:R-:W-:Y:S01]  /*1220*/  @!P1 IMAD R61, R49, 0x2, R52 ;  /* 0x00000002313d9824 */ /* 0x000fe200078e0234 */
[----:B------:R-:W-:Y:S02]  /*1230*/  @!P0 LEA R48, P4, R58, c[0x0][0x160], 0x1 ;  /* 0x000058003a308a11 */ /* 0x000fe400078808ff */
[----:B------:R-:W-:-:S02]  /*1240*/  @!P2 LEA R50, P5, R56, c[0x0][0x160], 0x1 ;  /* 0x000058003832aa11 */ /* 0x000fc400078a08ff */
[----:B------:R-:W-:Y:S02]  /*1250*/  @!P1 LEA.HI.X R3, R60, c[0x0][0x164], R65, 0x1, P3 ;  /* 0x000059003c039a11 */ /* 0x000fe400018f0c41 */
[----:B------:R-:W-:Y:S01]  /*1260*/  @!P0 LEA.HI.X R49, R58, c[0x0][0x164], R63, 0x1, P4 ;  /* 0x000059003a318a11 */ /* 0x000fe200020f0c3f */
[----:B------:R-:W-:Y:S01]  /*1270*/  IMAD R63, R0, 0x40, R55 ;  /* 0x00000040003f7824 */ /* 0x000fe200078e0237 */
[----:B------:R-:W-:Y:S01]  /*1280*/  @!P2 LEA.HI.X R51, R56, c[0x0][0x164], R51, 0x1, P5 ;  /* 0x000059003833aa11 */ /* 0x000fe200028f0c33 */
[----:B------:R-:W-:Y:S01]  /*1290*/  @!PT LDS RZ, [RZ] ;  /* 0x00000000fffff984 */ /* 0x000fe20000000800 */
[----:B------:R-:W-:Y:S01]  /*12a0*/  @!PT LDS RZ, [RZ] ;  /* 0x00000000fffff984 */ /* 0x000fe20000000800 */
[----:B------:R-:W-:Y:S01]  /*12b0*/  @!PT LDS RZ, [RZ] ;  /* 0x00000000fffff984 */ /* 0x000fe20000000800 */
[----:B------:R1:W-:Y:S01]  /*12c0*/  @!P1 LDGSTS.E.128 [R61+0x80], [R2.64] ;  /* 0x00080000023d9fae */ /* 0x0003e2000b921c46 */
[----:B------:R-:W-:Y:S02]  /*12d0*/  IADD3 R56, R54, UR4, RZ ;  /* 0x0000000436387c10 */ /* 0x000fe4000fffe0ff */
[----:B------:R-:W-:Y:S01]  /*12e0*/  ISETP.GE.AND P1, PT, R63, c[0x0][0x180], PT ;  /* 0x000060003f007a0c */ /* 0x000fe20003f26270 */
[----:B------:R1:W-:Y:S01]  /*12f0*/  @!P0 LDGSTS.E.128 [R57+0x80], [R48.64] ;  /* 0x0008000030398fae */ /* 0x0003e2000b921c46 */
[----:B------:R-:W-:-:S02]  /*1300*/  ISETP.GE.AND P0, PT, R53, 0x780, PT ;  /* 0x000007803500780c */ /* 0x000fc40003f06270 */
[----:B------:R-:W-:Y:S01]  /*1310*/  ISETP.GE.OR P1, PT, R56, c[0x0][0x178], P1 ;  /* 0x00005e0038007a0c */ /* 0x000fe20000f26670 */
[----:B------:R1:W-:Y:S01]  /*1320*/  @!P2 LDGSTS.E.128 [R59+0x80], [R50.64] ;  /* 0x00080000323bafae */ /* 0x0003e2000b921c46 */
[----:B------:R-:W-:-:S11]  /*1330*/  IADD3 R53, R53, 0x80, RZ ;  /* 0x0000008035357810 */ /* 0x000fd60007ffe0ff */
[----:B------:R-:W-:Y:S05]  /*1340*/  @P1 BRA `(.L_x_12) ;  /* 0x0000009000001947 */ /* 0x000fea0003800000 */
[----:B-1----:R-:W-:Y:S01]  /*1350*/  IMAD R2, R56, c[0x0][0x180], RZ ;  /* 0x0000600038027a24 */ /* 0x002fe200078e02ff */
[----:B------:R-:W-:Y:S01]  /*1360*/  SHF.R.S32.HI R3, RZ, 0x1f, R63 ;  /* 0x0000001fff037819 */ /* 0x000fe2000001143f */
[----:B------:R-:W-:-:S03]  /*1370*/  IMAD R55, R54, 0x40, R55 ;  /* 0x0000004036377824 */ /* 0x000fc600078e0237 */
[----:B------:R-:W-:Y:S01]  /*1380*/  IADD3 R48, P1, R63, R2, RZ ;  /* 0x000000023f307210 */ /* 0x000fe20007f3e0ff */
[----:B------:R-:W-:-:S03]  /*1390*/  IMAD R55, R55, 0x2, R52 ;  /* 0x0000000237377824 */ /* 0x000fc600078e0234 */
[----:B------:R-:W-:Y:S02]  /*13a0*/  LEA.HI.X.SX32 R3, R2, R3, 0x1, P1 ;  /* 0x0000000302037211 */ /* 0x000fe400008f0eff */
[----:B------:R-:W-:-:S04]  /*13b0*/  LEA R2, P1, R48, c[0x0][0x160], 0x1 ;  /* 0x0000580030027a11 */ /* 0x000fc800078208ff */
[----:B------:R-:W-:-:S05]  /*13c0*/  LEA.HI.X R3, R48, c[0x0][0x164], R3, 0x1, P1 ;  /* 0x0000590030037a11 */ /* 0x000fca00008f0c03 */
[----:B------:R1:W-:Y:S04]  /*13d0*/  LDGSTS.E.128 [R55+0x80], [R2.64] ;  /* 0x0008000002377fae */ /* 0x0003e8000b921c46 */
.L_x_12:
[----:B-1----:R-:W-:Y:S05]  /*13e0*/  BSYNC B2 ;  /* 0x0000000000027941 */ /* 0x002fea0003800000 */
.L_x_11:
[----:B------:R-:W-:Y:S05]  /*13f0*/  @!P0 BRA `(.L_x_13) ;  /* 0xfffffa0000008947 */ /* 0x000fea000383ffff */
.L_x_10:
[----:B------:R-:W-:Y:S05]  /*1400*/  BSYNC B1 ;  /* 0x0000000000017941 */ /* 0x000fea0003800000 */
.L_x_9:
        /* <DEDUP_REMOVED lines=10> */
[----:B------:R-:W-:Y:S01]  /*14b0*/  IADD3 R2, R115, UR5, RZ ;  /* 0x0000000573027c10 */ /* 0x000fe2000fffe0ff */
[----:B------:R-:W-:Y:S01]  /*14c0*/  IMAD R3, R0, 0x40, R119 ;  /* 0x0000004000037824 */ /* 0x000fe200078e0277 */
[----:B------:R-:W-:Y:S01]  /*14d0*/  BSSY B3, `(.L_x_18) ;  /* 0x0000011000037945 */ /* 0x000fe20003800000 */
[----:B------:R-:W-:Y:S02]  /*14e0*/  ISETP.NE.AND P1, PT, R111, 0x1, PT ;  /* 0x000000016f00780c */ /* 0x000fe40003f25270 */
[----:B------:R-:W-:-:S04]  /*14f0*/  ISETP.GE.AND P0, PT, R2, c[0x0][0x17c], PT ;  /* 0x00005f0002007a0c */ /* 0x000fc80003f06270 */
[----:B------:R-:W-:-:S13]  /*1500*/  ISETP.GE.OR P0, PT, R3, c[0x0][0x180], P0 ;  /* 0x0000600003007a0c */ /* 0x000fda0000706670 */
[----:B------:R-:W-:Y:S05]  /*1510*/  @P0 BRA `(.L_x_19) ;  /* 0x000000c000000947 */ /* 0x000fea0003800000 */
[----:B------:R-:W-:Y:S01]  /*1520*/  IMAD R3, R3, c[0x0][0x17c], RZ ;  /* 0x00005f0003037a24 */ /* 0x000fe200078e02ff */
[----:B------:R-:W-:Y:S01]  /*1530*/  SHF.R.S32.HI R48, RZ, 0x1f, R2 ;  /* 0x0000001fff307819 */ /* 0x000fe20000011402 */
[----:B------:R-:W-:-:S03]  /*1540*/  IMAD R49, R119, 0x80, R115 ;  /* 0x0000008077317824 */ /* 0x000fc600078e0273 */
[----:B------:R-:W-:Y:S01]  /*1550*/  IADD3 R50, P0, R2, R3, RZ ;  /* 0x0000000302327210 */ /* 0x000fe20007f1e0ff */
[----:B------:R-:W-:-:S03]  /*1560*/  IMAD R49, R49, 0x2, R52 ;  /* 0x0000000231317824 */ /* 0x000fc600078e0234 */
[----:B------:R-:W-:Y:S02]  /*1570*/  LEA.HI.X.SX32 R3, R3, R48, 0x1, P0 ;  /* 0x0000003003037211 */ /* 0x000fe400000f0eff */
[----:B------:R-:W-:-:S04]  /*1580*/  LEA R2, P0, R50, c[0x0][0x168], 0x1 ;  /* 0x00005a0032027a11 */ /* 0x000fc800078008ff */
[----:B------:R-:W-:-:S05]  /*1590*/  LEA.HI.X R3, R50, c[0x0][0x16c], R3, 0x1, P0 ;  /* 0x00005b0032037a11 */ /* 0x000fca00000f0c03 */
[----:B------:R-:W-:Y:S01]  /*15a0*/  @!PT LDS RZ, [RZ] ;  /* 0x00000000fffff984 */ /* 0x000fe20000000800 */
[----:B------:R-:W-:Y:S01]  /*15b0*/  @!PT LDS RZ, [RZ] ;  /* 0x00000000fffff984 */ /* 0x000fe20000000800 */
[----:B------:R-:W-:Y:S01]  /*15c0*/  @!PT LDS RZ, [RZ] ;  /* 0x00000000fffff984 */ /* 0x000fe20000000800 */
[----:B------:R1:W-:Y:S04]  /*15d0*/  LDGSTS.E.128 [R49+0x10080], [R2.64] ;  /* 0x1008000002317fae */ /* 0x0003e8000b921c46 */
.L_x_19:
[----:B------:R-:W-:Y:S05]  /*15e0*/  BSYNC B3 ;  /* 0x0000000000037941 */ /* 0x000fea0003800000 */
.L_x_18:
[----:B------:R-:W-:Y:S01]  /*15f0*/  IADD3 R53, R51, 0x20, RZ ;  /* 0x0000002033357810 */ /* 0x000fe20007ffe0ff */
[----:B------:R-:W-:Y:S05]  /*1600*/  @!P1 BRA `(.L_x_17) ;  /* 0x000002d000009947 */ /* 0x000fea0003800000 */
[----:B-1----:R-:W-:Y:S01]  /*1610*/  IADD3 R2, R114, UR5, RZ ;  /* 0x0000000572027c10 */ /* 0x002fe2000fffe0ff */
        /* <DEDUP_REMOVED lines=18> */
.L_x_21:
[----:B------:R-:W-:Y:S05]  /*1740*/  BSYNC B3 ;  /* 0x0000000000037941 */ /* 0x000fea0003800000 */
.L_x_20:
[----:B-1----:R-:W1:Y:S02]  /*1750*/  S2R R2, SR_TID.X ;  /* 0x0000000000027919 */ /* 0x002e640000002100 */
[----:B-1----:R-:W-:-:S05]  /*1760*/  IADD3 R2, R2, 0x40, RZ ;  /* 0x0000004002027810 */ /* 0x002fca0007ffe0ff */
[----:B------:R-:W-:Y:S01]  /*1770*/  IMAD.MOV.U32 R53, RZ, RZ, R2 ;  /* 0x000000ffff357224 */ /* 0x000fe200078e0002 */
[----:B------:R-:W-:Y:S05]  /*1780*/  @!P1 BRA `(.L_x_17) ;  /* 0x0000015000009947 */ /* 0x000fea0003800000 */
[----:B------:R-:W1:Y:S01]  /*1790*/  S2R R3, SR_TID.X ;  /* 0x0000000000037919 */ /* 0x000e620000002100 */
[----:B------:R-:W-:-:S04]  /*17a0*/  IADD3 R2, R113, UR5, RZ ;  /* 0x0000000571027c10 */ /* 0x000fc8000fffe0ff */
[----:B------:R-:W-:Y:S02]  /*17b0*/  ISETP.GE.AND P0, PT, R2, c[0x0][0x17c], PT ;  /* 0x00005f0002007a0c */ /* 0x000fe40003f06270 */
[----:B-1----:R-:W-:Y:S01]  /*17c0*/  IADD3 R54, R3, 0x60, RZ ;  /* 0x0000006003367810 */ /* 0x002fe20007ffe0ff */
[----:B------:R-:W-:-:S04]  /*17d0*/  IMAD R3, R0, 0x40, R116 ;  /* 0x0000004000037824 */ /* 0x000fc800078e0274 */
[----:B------:R-:W-:Y:S01]  /*17e0*/  IMAD.MOV.U32 R53, RZ, RZ, R54 ;  /* 0x000000ffff357224 */ /* 0x000fe200078e0036 */
[----:B------:R-:W-:-:S13]  /*17f0*/  ISETP.GE.OR P0, PT, R3, c[0x0][0x180], P0 ;  /* 0x0000600003007a0c */ /* 0x000fda0000706670 */
[----:B------:R-:W-:Y:S05]  /*1800*/  @P0 BRA `(.L_x_17) ;  /* 0x000000d000000947 */ /* 0x000fea0003800000 */
[----:B------:R-:W-:Y:S01]  /*1810*/  IMAD R3, R3, c[0x0][0x17c], RZ ;  /* 0x00005f0003037a24 */ /* 0x000fe200078e02ff */
[----:B------:R-:W-:Y:S01]  /*1820*/  SHF.R.S32.HI R48, RZ, 0x1f, R2 ;  /* 0x0000001fff307819 */ /* 0x000fe20000011402 */
[----:B------:R-:W-:Y:S02]  /*1830*/  IMAD R49, R116, 0x80, R113 ;  /* 0x0000008074317824 */ /* 0x000fe400078e0271 */
[----:B------:R-:W-:Y:S01]  /*1840*/  IMAD.MOV.U32 R53, RZ, RZ, R54 ;  /* 0x000000ffff357224 */ /* 0x000fe200078e0036 */
        /* <DEDUP_REMOVED lines=9> */
.L_x_17:
[----:B------:R-:W-:Y:S05]  /*18e0*/  BSYNC B1 ;  /* 0x0000000000017941 */ /* 0x000fea0003800000 */
.L_x_16:
[----:B-1----:R-:W-:-:S04]  /*18f0*/  IMNMX R2, R51, 0x3e0, !PT ;  /* 0x000003e033027817 */ /* 0x002fc80007800200 */
[----:B------:R-:W-:-:S04]  /*1900*/  IADD3 R2, -R51, 0x1f, R2 ;  /* 0x0000001f33027810 */ /* 0x000fc80007ffe102 */
[----:B------:R-:W-:-:S13]  /*1910*/  ISETP.GE.U32.AND P0, PT, R2, 0x60, PT ;  /* 0x000000600200780c */ /* 0x000fda0003f06070 */
[----:B------:R-:W-:Y:S05]  /*1920*/  @!P0 BRA `(.L_x_15) ;  /* 0x0000060000008947 */ /* 0x000fea0003800000 */
.L_x_24:
        /* <DEDUP_REMOVED lines=16> */
[----:B------:R-:W-:-:S02]  /*1a30*/  SHF.R.S32.HI R2, RZ, 0x1f, R53 ;  /* 0x0000001fff027819 */ /* 0x000fc40000011435 */
[----:B------:R-:W-:Y:S02]  /*1a40*/  SHF.R.S32.HI R54, RZ, 0x1f, R51 ;  /* 0x0000001fff367819 */ /* 0x000fe40000011433 */
[----:B------:R-:W-:Y:S02]  /*1a50*/  LOP3.LUT R50, R50, 0xffffff80, RZ, 0xc0, !PT ;  /* 0xffffff8032327812 */ /* 0x000fe400078ec0ff */
[----:B------:R-:W-:Y:S02]  /*1a60*/  LOP3.LUT R56, R56, 0xffffff80, RZ, 0xc0, !PT ;  /* 0xffffff8038387812 */ /* 0x000fe400078ec0ff */
[----:B------:R-:W-:Y:S01]  /*1a70*/  LEA.HI R2, R2, R53, RZ, 0x4 ;  /* 0x0000003502027211 */ /* 0x000fe200078f20ff */
[----:B------:R-:W-:Y:S01]  /*1a80*/  IMAD.IADD R58, R3, 0x1, -R50 ;  /* 0x00000001033a7824 */ /* 0x000fe200078e0a32 */
[----:B------:R-:W-:Y:S01]  /*1a90*/  LEA.HI R54, R54, R51, RZ, 0x4 ;  /* 0x0000003336367211 */ /* 0x000fe200078f20ff */
[----:B------:R-:W-:Y:S01]  /*1aa0*/  IMAD.IADD R60, R55, 0x1, -R56 ;  /* 0x00000001373c7824 */ /* 0x000fe200078e0a38 */
[----:B------:R-:W-:-:S02]  /*1ab0*/  SHF.R.S32.HI R50, RZ, 0x4, R2 ;  /* 0x00000004ff327819 */ /* 0x000fc40000011402 */
[----:B------:R-:W-:Y:S02]  /*1ac0*/  SHF.R.S32.HI R59, RZ, 0x4, R48 ;  /* 0x00000004ff3b7819 */ /* 0x000fe40000011430 */
[----:B------:R-:W-:Y:S01]  /*1ad0*/  SHF.R.S32.HI R63, RZ, 0x4, R54 ;  /* 0x00000004ff3f7819 */ /* 0x000fe20000011436 */
[C---:B------:R-:W-:Y:S01]  /*1ae0*/  IMAD R48, R0.reuse, 0x40, R50 ;  /* 0x0000004000307824 */ /* 0x040fe200078e0232 */
[----:B------:R-:W-:Y:S01]  /*1af0*/  IADD3 R51, R53, 0x60, RZ ;  /* 0x0000006035337810 */ /* 0x000fe20007ffe0ff */
[C---:B------:R-:W-:Y:S01]  /*1b00*/  IMAD R56, R0.reuse, 0x40, R59 ;  /* 0x0000004000387824 */ /* 0x040fe200078e023b */
[----:B------:R-:W-:Y:S01]  /*1b10*/  IADD3 R61, R49, UR5, RZ ;  /* 0x00000005313d7c10 */ /* 0x000fe2000fffe0ff */
[----:B------:R-:W-:Y:S01]  /*1b20*/  IMAD R64, R0, 0x40, R63 ;  /* 0x0000004000407824 */ /* 0x000fe200078e023f */
[----:B------:R-:W-:Y:S01]  /*1b30*/  IADD3 R62, R58, UR5, RZ ;  /* 0x000000053a3e7c10 */ /* 0x000fe2000fffe0ff */
[----:B------:R-:W-:Y:S01]  /*1b40*/  IMAD.SHL.U32 R57, R51, 0x8, RZ ;  /* 0x0000000833397824 */ /* 0x000fe200078e00ff */
[----:B------:R-:W-:-:S02]  /*1b50*/  IADD3 R65, R60, UR5, RZ ;  /* 0x000000053c417c10 */ /* 0x000fc4000fffe0ff */
[----:B------:R-:W-:Y:S02]  /*1b60*/  ISETP.GE.AND P1, PT, R61, c[0x0][0x17c], PT ;  /* 0x00005f003d007a0c */ /* 0x000fe40003f26270 */
[----:B------:R-:W-:Y:S02]  /*1b70*/  ISETP.GE.AND P0, PT, R62, c[0x0][0x17c], PT ;  /* 0x00005f003e007a0c */ /* 0x000fe40003f06270 */
[----:B------:R-:W-:Y:S02]  /*1b80*/  ISETP.GE.AND P2, PT, R65, c[0x0][0x17c], PT ;  /* 0x00005f0041007a0c */ /* 0x000fe40003f46270 */
[----:B------:R-:W-:Y:S02]  /*1b90*/  ISETP.GE.OR P1, PT, R48, c[0x0][0x180], P1 ;  /* 0x0000600030007a0c */ /* 0x000fe40000f26670 */
[----:B------:R-:W-:Y:S02]  /*1ba0*/  ISETP.GE.OR P0, PT, R56, c[0x0][0x180], P0 ;  /* 0x0000600038007a0c */ /* 0x000fe40000706670 */
[----:B------:R-:W-:-:S02]  /*1bb0*/  ISETP.GE.OR P2, PT, R64, c[0x0][0x180], P2 ;  /* 0x0000600040007a0c */ /* 0x000fc40001746670 */
[----:B------:R-:W-:-:S04]  /*1bc0*/  SHF.R.S32.HI R2, RZ, 0x1f, R57 ;  /* 0x0000001fff027819 */ /* 0x000fc80000011439 */
[----:B------:R-:W-:Y:S02]  /*1bd0*/  LEA.HI R3, R2, R57, RZ, 0x7 ;  /* 0x0000003902037211 */ /* 0x000fe400078f38ff */
[----:B------:R-:W-:Y:S01]  /*1be0*/  SHF.R.S32.HI R2, RZ, 0x1f, R51 ;  /* 0x0000001fff027819 */ /* 0x000fe20000011433 */
[----:B------:R-:W-:Y:S01]  /*1bf0*/  @!P1 IMAD R49, R50, 0x80, R49 ;  /* 0x0000008032319824 */ /* 0x000fe200078e0231 */
[----:B------:R-:W-:Y:S01]  /*1c00*/  LOP3.LUT R54, R3, 0xffffff80, RZ, 0xc0, !PT ;  /* 0xffffff8003367812 */ /* 0x000fe200078ec0ff */
[----:B------:R-:W-:Y:S01]  /*1c10*/  @!P0 IMAD R3, R56, c[0x0][0x17c], RZ ;  /* 0x00005f0038038a24 */ /* 0x000fe200078e02ff */
[----:B------:R-:W-:Y:S01]  /*1c20*/  LEA.HI R55, R2, R51, RZ, 0x4 ;  /* 0x0000003302377211 */ /* 0x000fe200078f20ff */
[----:B------:R-:W-:Y:S01]  /*1c30*/  @!P1 IMAD R2, R48, c[0x0][0x17c], RZ ;  /* 0x00005f0030029a24 */ /* 0x000fe200078e02ff */
[----:B------:R-:W-:Y:S01]  /*1c40*/  @!P1 SHF.R.S32.HI R51, RZ, 0x1f, R61 ;  /* 0x0000001fff339819 */ /* 0x000fe2000001143d */
[----:B------:R-:W-:Y:S01]  /*1c50*/  @!P2 IMAD R48, R64, c[0x0][0x17c], RZ ;  /* 0x00005f004030aa24 */ /* 0x000fe200078e02ff */
[----:B------:R-:W-:Y:S01]  /*1c60*/  @!P0 SHF.R.S32.HI R50, RZ, 0x1f, R62 ;  /* 0x0000001fff328819 */ /* 0x000fe2000001143e */
[----:B------:R-:W-:Y:S01]  /*1c70*/  IMAD.IADD R54, R57, 0x1, -R54 ;  /* 0x0000000139367824 */ /* 0x000fe200078e0a36 */
[----:B------:R-:W-:Y:S01]  /*1c80*/  SHF.R.S32.HI R55, RZ, 0x4, R55 ;  /* 0x00000004ff377819 */ /* 0x000fe20000011437 */
[----:B------:R-:W-:Y:S01]  /*1c90*/  @!P0 IMAD R57, R59, 0x80, R58 ;  /* 0x000000803b398824 */ /* 0x000fe200078e023a */
[----:B------:R-:W-:Y:S01]  /*1ca0*/  @!P0 IADD3 R58, P4, R62, R3, RZ ;  /* 0x000000033e3a8210 */ /* 0x000fe20007f9e0ff */
[----:B------:R-:W-:Y:S01]  /*1cb0*/  @!P2 IMAD R59, R63, 0x80, R60 ;  /* 0x000000803f3ba824 */ /* 0x000fe200078e023c */
[----:B------:R-:W-:Y:S01]  /*1cc0*/  @!P1 IADD3 R60, P3, R61, R2, RZ ;  /* 0x000000023d3c9210 */ /* 0x000fe20007f7e0ff */
[--C-:B------:R-:W-:Y:S01]  /*1cd0*/  @!P0 IMAD R57, R57, 0x2, R52.reuse ;  /* 0x0000000239398824 */ /* 0x100fe200078e0234 */
[----:B------:R-:W-:Y:S01]  /*1ce0*/  @!P2 SHF.R.S32.HI R61, RZ, 0x1f, R65 ;  /* 0x0000001fff3da819 */ /* 0x000fe20000011441 */
[----:B------:R-:W-:Y:S01]  /*1cf0*/  @!P2 IMAD R59, R59, 0x2, R52 ;  /* 0x000000023b3ba824 */ /* 0x000fe200078e0234 */
        /* <DEDUP_REMOVED lines=9> */
[----:B------:R-:W-:Y:S02]  /*1d90*/  @!P0 LEA.HI.X R49, R58, c[0x0][0x16c], R63, 0x1, P4 ;  /* 0x00005b003a318a11 */ /* 0x000fe400020f0c3f */
[----:B------:R-:W-:Y:S01]  /*1da0*/  @!P2 LEA.HI.X R51, R56, c[0x0][0x16c], R51, 0x1, P5 ;  /* 0x00005b003833aa11 */ /* 0x000fe200028f0c33 */
[----:B------:R-:W-:Y:S01]  /*1db0*/  @!PT LDS RZ, [RZ] ;  /* 0x00000000fffff984 */ /* 0x000fe20000000800 */
[----:B------:R-:W-:Y:S01]  /*1dc0*/  @!PT LDS RZ, [RZ] ;  /* 0x00000000fffff984 */ /* 0x000fe20000000800 */
[----:B------:R-:W-:Y:S01]  /*1dd0*/  @!PT LDS RZ, [RZ] ;  /* 0x00000000fffff984 */ /* 0x000fe20000000800 */
[----:B------:R1:W-:Y:S01]  /*1de0*/  @!P1 LDGSTS.E.128 [R61+0x10080], [R2.64] ;  /* 0x10080000023d9fae */ /* 0x0003e2000b921c46 */
[----:B------:R-:W-:Y:S01]  /*1df0*/  IADD3 R63, R54, UR5, RZ ;  /* 0x00000005363f7c10 */ /* 0x000fe2000fffe0ff */
[----:B------:R-:W-:Y:S02]  /*1e00*/  IMAD R56, R0, 0x40, R55 ;  /* 0x0000004000387824 */ /* 0x000fe400078e0237 */
[----:B------:R1:W-:Y:S01]  /*1e10*/  @!P0 LDGSTS.E.128 [R57+0x10080], [R48.64] ;  /* 0x1008000030398fae */ /* 0x0003e2000b921c46 */
[----:B------:R-:W-:-:S02]  /*1e20*/  ISETP.GE.AND P1, PT, R63, c[0x0][0x17c], PT ;  /* 0x00005f003f007a0c */ /* 0x000fc40003f26270 */
[C---:B------:R-:W-:Y:S01]  /*1e30*/  ISETP.GE.AND P0, PT, R53.reuse, 0x380, PT ;  /* 0x000003803500780c */ /* 0x040fe20003f06270 */
[----:B------:R1:W-:Y:S01]  /*1e40*/  @!P2 LDGSTS.E.128 [R59+0x10080], [R50.64] ;  /* 0x10080000323bafae */ /* 0x0003e2000b921c46 */
[----:B------:R-:W-:Y:S02]  /*1e50*/  ISETP.GE.OR P1, PT, R56, c[0x0][0x180], P1 ;  /* 0x0000600038007a0c */ /* 0x000fe40000f26670 */
        /* <DEDUP_REMOVED lines=11> */
.L_x_23:
[----:B-1----:R-:W-:Y:S05]  /*1f10*/  BSYNC B1 ;  /* 0x0000000000017941 */ /* 0x002fea0003800000 */
.L_x_22:
[----:B------:R-:W-:Y:S05]  /*1f20*/  @!P0 BRA `(.L_x_24) ;  /* 0xfffffa0000008947 */ /* 0x000fea000383ffff */
.L_x_15:
[----:B------:R-:W-:Y:S05]  /*1f30*/  BSYNC B2 ;  /* 0x0000000000027941 */ /* 0x000fea0003800000 */
.L_x_14:
[----:B------:R-:W0:Y:S01]  /*1f40*/  LDGDEPBAR ;  /* 0x00000000000079af */ /* 0x000e220000000000 */
[----:B------:R-:W-:-:S04]  /*1f50*/  DEPBAR.LE SB0, 0x0 ;  /* 0x000080000000791a */ /* 0x000fc80000000000 */
.L_x_2:
[----:B------:R-:W-:Y:S05]  /*1f60*/  BSYNC B0 ;  /* 0x0000000000007941 */ /* 0x000fea0003800000 */
.L_x_1:
[----:B------:R-:W1:Y:S04]  /*1f70*/  S2R R2, SR_TID.X ;  /* 0x0000000000027919 */ /* 0x000e680000002100 */
[----:B------:R-:W-:Y:S01]  /*1f80*/  BAR.SYNC.DEFER_BLOCKING 0x0 ;  /* 0x0000000000007b1d */ /* 0x000fe20000010000 */
[----:B-1----:R-:W-:-:S13]  /*1f90*/  ISETP.GE.AND P0, PT, R2, 0x20, PT ;  /* 0x000000200200780c */ /* 0x002fda0003f06270 */
[----:B------:R-:W-:Y:S05]  /*1fa0*/  @!P0 BRA `(.L_x_25) ;  /* 0x0000128000008947 */ /* 0x000fea0003800000 */
[----:B------:R-:W1:Y:S01]  /*1fb0*/  S2R R48, SR_LANEID ;  /* 0x0000000000307919 */ /* 0x000e620000000000 */
[----:B------:R-:W-:Y:S01]  /*1fc0*/  IMAD.SHL.U32 R49, R0, 0x8000, RZ ;  /* 0x0000800000317824 */ /* 0x000fe200078e00ff */
[----:B------:R-:W-:Y:S01]  /*1fd0*/  WARPSYNC 0xffffffff ;  /* 0xffffffff00007948 */ /* 0x000fe20003800000 */
[----:B-1----:R-:W-:Y:S02]  /*1fe0*/  SHF.R.U32.HI R2, RZ, 0x3, R48 ;  /* 0x00000003ff027819 */ /* 0x002fe40000011630 */
[----:B------:R-:W-:-:S03]  /*1ff0*/  LOP3.LUT R3, R48, 0x7, RZ, 0xc0, !PT ;  /* 0x0000000730037812 */ /* 0x000fc600078ec0ff */
[----:B------:R-:W-:Y:S01]  /*2000*/  IMAD.SHL.U32 R50, R2, 0x8, RZ ;  /* 0x0000000802327824 */ /* 0x000fe200078e00ff */
[----:B------:R-:W-:Y:S02]  /*2010*/  SHF.R.U32.HI R2, RZ, 0x4, R48 ;  /* 0x00000004ff027819 */ /* 0x000fe40000011630 */
[----:B------:R-:W-:Y:S02]  /*2020*/  LOP3.LUT R48, R49, 0x8000, RZ, 0xc0, !PT ;  /* 0x0000800031307812 */ /* 0x000fe400078ec0ff */
[----:B------:R-:W-:Y:S01]  /*2030*/  LOP3.LUT R49, R50, 0x8, R3, 0xe2, !PT ;  /* 0x0000000832317812 */ /* 0x000fe200078ee203 */
[----:B------:R-:W-:Y:S02]  /*2040*/  IMAD.SHL.U32 R3, R0, 0x4000, RZ ;  /* 0x0000400000037824 */ /* 0x000fe400078e00ff */
[----:B------:R-:W-:Y:S02]  /*2050*/  IMAD.SHL.U32 R2, R2, 0x8, RZ ;  /* 0x0000000802027824 */ /* 0x000fe400078e00ff */
[----:B------:R-:W-:Y:S01]  /*2060*/  IMAD R109, R125, 0x1000, R48 ;  /* 0x000010007d6d7824 */ /* 0x000fe200078e0230 */
[----:B------:R-:W-:Y:S01]  /*2070*/  LOP3.LUT R3, R3, 0x4000, RZ, 0xc0, !PT ;  /* 0x0000400003037812 */ /* 0x000fe200078ec0ff */
[----:B------:R-:W-:-:S02]  /*2080*/  IMAD R110, R49, 0x40, R2 ;  /* 0x00000040316e7824 */ /* 0x000fc400078e0202 */
[----:B------:R-:W-:Y:S01]  /*2090*/  IMAD R2, R49, 0x80, R2 ;  /* 0x0000008031027824 */ /* 0x000fe200078e0202 */
[----:B------:R-:W-:Y:S02]  /*20a0*/  IADD3 R51, R109, 0x80, RZ ;  /* 0x000000806d337810 */ /* 0x000fe40007ffe0ff */
[C---:B------:R-:W-:Y:S02]  /*20b0*/  IADD3 R49, R3.reuse, 0x10080, RZ ;  /* 0x0001008003317810 */ /* 0x040fe40007ffe0ff */
[C---:B------:R-:W-:Y:S01]  /*20c0*/  IADD3 R99, R3.reuse, 0x100a0, RZ ;  /* 0x000100a003637810 */ /* 0x040fe20007ffe0ff */
[----:B------:R-:W-:Y:S01]  /*20d0*/  IMAD.U32 R51, R110, 0x2, R51 ;  /* 0x000000026e337824 */ /* 0x000fe200078e0033 */
[C---:B------:R-:W-:Y:S01]  /*20e0*/  IADD3 R53, R3.reuse, 0x100c0, RZ ;  /* 0x000100c003357810 */ /* 0x040fe20007ffe0ff */
[C---:B------:R-:W-:Y:S01]  /*20f0*/  IMAD.U32 R94, R2.reuse, 0x2, R49 ;  /* 0x00000002025e7824 */ /* 0x040fe200078e0031 */
[C---:B------:R-:W-:Y:S01]  /*2100*/  IADD3 R105, R3.reuse, 0x100e0, RZ ;  /* 0x000100e003697810 */ /* 0x040fe20007ffe0ff */
[C---:B------:R-:W-:Y:S01]  /*2110*/  IMAD.U32 R99, R2.reuse, 0x2, R99 ;  /* 0x0000000202637824 */ /* 0x040fe200078e0063 */
[C---:B------:R-:W-:Y:S01]  /*2120*/  IADD3 R95, R3.reuse, 0x10100, RZ ;  /* 0x00010100035f7810 */ /* 0x040fe20007ffe0ff */
[----:B------:R-:W-:Y:S01]  /*2130*/  LDSM.16.M88.4 R48, [R51] ;  /* 0x000000003330783b */ /* 0x000fe20000000200 */
[C---:B------:R-:W-:Y:S01]  /*2140*/  IMAD.U32 R104, R2.reuse, 0x2, R53 ;  /* 0x0000000202687824 */ /* 0x040fe200078e0035 */
[----:B------:R-:W-:Y:S01]  /*2150*/  IADD3 R107, R3, 0x10140, RZ ;  /* 0x00010140036b7810 */ /* 0x000fe20007ffe0ff */
[C---:B------:R-:W-:Y:S01]  /*2160*/  IMAD.U32 R105, R2.reuse, 0x2, R105 ;  /* 0x0000000202697824 */ /* 0x040fe200078e0069 */
[----:B------:R-:W1:Y:S01]  /*2170*/  LDSM.16.MT88.4 R56, [R94] ;  /* 0x000000005e38783b */ /* 0x000e620000004200 */
[----:B------:R-:W-:-:S02]  /*2180*/  IMAD.U32 R95, R2, 0x2, R95 ;  /* 0x00000002025f7824 */ /* 0x000fc400078e005f */
[C---:B------:R-:W-:Y:S01]  /*2190*/  IMAD.U32 R107, R2.reuse, 0x2, R107 ;  /* 0x00000002026b7824 */ /* 0x040fe200078e006b */
[----:B------:R-:W2:Y:S04]  /*21a0*/  LDSM.16.MT88.4 R60, [R99] ;  /* 0x00000000633c783b */ /* 0x000ea80000004200 */
[----:B------:R-:W3:Y:S04]  /*21b0*/  LDSM.16.MT88.4 R64, [R104] ;  /* 0x000000006840783b */ /* 0x000ee80000004200 */
[----:B------:R-:W4:Y:S01]  /*21c0*/  LDSM.16.MT88.4 R52, [R105] ;  /* 0x000000006934783b */ /* 0x000f220000004200 */
[C---:B-1----:R-:W-:Y:S07]  /*21d0*/  HMMA.16816.F16 R82, R48.reuse, R56, R82 ;  /* 0x000000383052723c */ /* 0x042fee0000000852 */
[----:B------:R-:W-:Y:S01]  /*21e0*/  IADD3 R57, R3, 0x10120, RZ ;  /* 0x0001012003397810 */ /* 0x000fe20007ffe0ff */
[----:B--2---:R-:W-:Y:S04]  /*21f0*/  HMMA.16816.F16 R78, R48, R60, R78 ;  /* 0x0000003c304e723c */ /* 0x004fe8000000084e */
[----:B------:R-:W-:-:S04]  /*2200*/  IMAD.U32 R106, R2, 0x2, R57 ;  /* 0x00000002026a7824 */ /* 0x000fc800078e0039 */
[C---:B------:R-:W-:Y:S01]  /*2210*/  HMMA.16816.F16 R76, R48.reuse, R62, R76 ;  /* 0x0000003e304c723c */ /* 0x040fe2000000084c */
[----:B------:R-:W1:Y:S07]  /*2220*/  LDSM.16.MT88.4 R60, [R106] ;  /* 0x000000006a3c783b */ /* 0x000e6e0000004200 */
[C---:B------:R-:W-:Y:S01]  /*2230*/  HMMA.16816.F16 R80, R48.reuse, R58, R80 ;  /* 0x0000003a3050723c */ /* 0x040fe20000000850 */
[----:B------:R-:W2:Y:S07]  /*2240*/  LDSM.16.MT88.4 R56, [R95] ;  /* 0x000000005f38783b */ /* 0x000eae0000004200 */
[C---:B---3--:R-:W-:Y:S08]  /*2250*/  HMMA.16816.F16 R74, R48.reuse, R64, R74 ;  /* 0x00000040304a723c */ /* 0x048ff0000000084a */
[C---:B------:R-:W-:Y:S01]  /*2260*/  HMMA.16816.F16 R72, R48.reuse, R66, R72 ;  /* 0x000000423048723c */ /* 0x040fe20000000848 */
[----:B------:R-:W3:Y:S07]  /*2270*/  LDSM.16.MT88.4 R64, [R107] ;  /* 0x000000006b40783b */ /* 0x000eee0000004200 */
[C---:B----4-:R-:W-:Y:S08]  /*2280*/  HMMA.16816.F16 R90, R48.reuse, R54, R30 ;  /* 0x00000036305a723c */ /* 0x050ff0000000081e */
[C---:B------:R-:W-:Y:S01]  /*2290*/  HMMA.16816.F16 R92, R48.reuse, R52, R70 ;  /* 0x00000034305c723c */ /* 0x040fe20000000846 */
[----:B------:R-:W-:Y:S07]  /*22a0*/  LDSM.16.MT88.4 R52, [R104] ;  /* 0x000000006834783b */ /* 0x000fee0000004200 */
[C---:B-1----:R-:W-:Y:S07]  /*22b0*/  HMMA.16816.F16 R96, R48.reuse, R62, R22 ;  /* 0x0000003e3060723c */ /* 0x042fee0000000816 */
[----:B------:R-:W-:Y:S01]  /*22c0*/  IADD3 R23, R3, 0x10160, RZ ;  /* 0x0001016003177810 */ /* 0x000fe20007ffe0ff */
[----:B--2---:R-:W-:Y:S04]  /*22d0*/  HMMA.16816.F16 R86, R48, R56, R28 ;  /* 0x000000383056723c */ /* 0x004fe8000000081c */
[----:B------:R-:W-:-:S04]  /*22e0*/  IMAD.U32 R98, R2, 0x2, R23 ;  /* 0x0000000202627824 */ /* 0x000fc800078e0017 */
[C---:B------:R-:W-:Y:S01]  /*22f0*/  HMMA.16816.F16 R100, R48.reuse, R60, R24 ;  /* 0x0000003c3064723c */ /* 0x040fe20000000818 */
[----:B------:R-:W1:Y:S04]  /*2300*/  LDSM.16.MT88.4 R28, [R98] ;  /* 0x00000000621c783b */ /* 0x000e680000004200 */
[----:B------:R2:W-:Y:S02]  /*2310*/  LDSM.16.MT88.4 R60, [R107] ;  /* 0x000000006b3c783b */ /* 0x0005e40000004200 */
[----:B------:R-:W-:Y:S01]  /*2320*/  IADD3 R25, R109, 0x880, RZ ;  /* 0x000008806d197810 */ /* 0x000fe20007ffe0ff */
[C---:B------:R-:W-:Y:S01]  /*2330*/  HMMA.16816.F16 R102, R48.reuse, R58, R26 ;  /* 0x0000003a3066723c */ /* 0x040fe2000000081a */
[----:B------:R-:W-:Y:S03]  /*2340*/  LDSM.16.MT88.4 R56, [R99] ;  /* 0x000000006338783b */ /* 0x000fe60000004200 */
[----:B------:R-:W-:Y:S01]  /*2350*/  IMAD.U32 R22, R110, 0x2, R25 ;  /* 0x000000026e167824 */ /* 0x000fe200078e0019 */
[----:B--2---:R-:W-:Y:S01]  /*2360*/  IADD3 R107, R3, 0x11100, RZ ;  /* 0x00011100036b7810 */ /* 0x004fe20007ffe0ff */
[----:B------:R-:W-:Y:S02]  /*2370*/  LDSM.16.MT88.4 R24, [R94] ;  /* 0x000000005e18783b */ /* 0x000fe40000004200 */
[----:B---3--:R-:W-:Y:S02]  /*2380*/  HMMA.16816.F16 R64, R48, R64, R20 ;  /* 0x000000403040723c */ /* 0x008fe40000000814 */
[----:B------:R-:W2:Y:S01]  /*2390*/  LDSM.16.M88.4 R20, [R22] ;  /* 0x000000001614783b */ /* 0x000ea20000000200 */
[----:B------:R-:W-:-:S05]  /*23a0*/  IMAD.U32 R107, R2, 0x2, R107 ;  /* 0x00000002026b7824 */ /* 0x000fca00078e006b */
[C---:B------:R-:W-:Y:S08]  /*23b0*/  HMMA.16816.F16 R66, R48.reuse, R66, R18 ;  /* 0x000000423042723c */ /* 0x040ff00000000812 */
[C---:B-1----:R-:W-:Y:S01]  /*23c0*/  HMMA.16816.F16 R70, R48.reuse, R28, R16 ;  /* 0x0000001c3046723c */ /* 0x042fe20000000810 */
[----:B------:R1:W-:Y:S07]  /*23d0*/  LDSM.16.MT88.4 R16, [R95] ;  /* 0x000000005f10783b */ /* 0x0003ee0000004200 */
[----:B------:R-:W-:Y:S01]  /*23e0*/  HMMA.16816.F16 R48, R48, R30, R14 ;  /* 0x0000001e3030723c */ /* 0x000fe2000000080e */
[----:B------:R-:W3:Y:S07]  /*23f0*/  LDSM.16.MT88.4 R28, [R105] ;  /* 0x00000000691c783b */ /* 0x000eee0000004200 */
[C---:B--2---:R-:W-:Y:S08]  /*2400*/  HMMA.16816.F16 R14, R20.reuse, R58, R6 ;  /* 0x0000003a140e723c */ /* 0x044ff00000000806 */
[C---:B------:R-:W-:Y:S07]  /*2410*/  HMMA.16816.F16 R6, R20.reuse, R52, R4 ;  /* 0x000000341406723c */ /* 0x040fee0000000804 */
[----:B------:R-:W-:Y:S01]  /*2420*/  IADD3 R5, R109, 0xa0, RZ ;  /* 0x000000a06d057810 */ /* 0x000fe20007ffe0ff */
[C---:B------:R-:W-:Y:S08]  /*2430*/  HMMA.16816.F16 R12, R20.reuse, R24, R12 ;  /* 0x00000018140c723c */ /* 0x040ff0000000080c */
[C---:B-1----:R-:W-:Y:S01]  /*2440*/  HMMA.16816.F16 R94, R20.reuse, R26, R10 ;  /* 0x0000001a145e723c */ /* 0x042fe2000000080a */
[----:B------:R-:W-:Y:S06]  /*2450*/  LDSM.16.MT88.4 R24, [R98] ;  /* 0x000000006218783b */ /* 0x000fec0000004200 */
[----:B------:R-:W-:Y:S01]  /*2460*/  IADD3 R11, R3, 0x11080, RZ ;  /* 0x00011080030b7810 */ /* 0x000fe20007ffe0ff */
[----:B---3--:R-:W-:Y:S04]  /*2470*/  HMMA.16816.F16 R34, R20, R28, R34 ;  /* 0x0000001c1422723c */ /* 0x008fe80000000822 */
[----:B------:R-:W-:-:S04]  /*2480*/  IMAD.U32 R11, R2, 0x2, R11 ;  /* 0x00000002020b7824 */ /* 0x000fc800078e000b */
[C---:B------:R-:W-:Y:S01]  /*2490*/  HMMA.16816.F16 R52, R20.reuse, R30, R36 ;  /* 0x0000001e1434723c */ /* 0x040fe20000000824 */
[----:B------:R-:W1:Y:S06]  /*24a0*/  LDSM.16.MT88.4 R28, [R106] ;  /* 0x000000006a1c783b */ /* 0x000e6c0000004200 */
[----:B------:R-:W-:Y:S01]  /*24b0*/  IMAD.U32 R36, R110, 0x2, R5 ;  /* 0x000000026e247824 */ /* 0x000fe200078e0005 */
[C---:B------:R-:W-:Y:S08]  /*24c0*/  HMMA.16816.F16 R8, R20.reuse, R56, R8 ;  /* 0x000000381408723c */ /* 0x040ff00000000808 */
[C---:B------:R-:W-:Y:S08]  /*24d0*/  HMMA.16816.F16 R32, R20.reuse, R54, R32 ;  /* 0x000000361420723c */ /* 0x040ff00000000820 */
[C---:B------:R-:W-:Y:S01]  /*24e0*/  HMMA.16816.F16 R54, R20.reuse, R16, R38 ;  /* 0x000000101436723c */ /* 0x040fe20000000826 */
[----:B------:R-:W-:Y:S07]  /*24f0*/  LDSM.16.M88.4 R36, [R36] ;  /* 0x000000002424783b */ /* 0x000fee0000000200 */
[C---:B------:R-:W-:Y:S01]  /*2500*/  HMMA.16816.F16 R56, R20.reuse, R18, R40 ;  /* 0x000000121438723c */ /* 0x040fe20000000828 */
[----:B------:R-:W2:Y:S07]  /*2510*/  LDSM.16.MT88.4 R16, [R11] ;  /* 0x000000000b10783b */ /* 0x000eae0000004200 */
[C---:B------:R-:W-:Y:S08]  /*2520*/  HMMA.16816.F16 R44, R20.reuse, R60, R44 ;  /* 0x0000003c142c723c */ /* 0x040ff0000000082c */
[C---:B-1----:R-:W-:Y:S08]  /*2530*/  HMMA.16816.F16 R58, R20.reuse, R28, R42 ;  /* 0x0000001c143a723c */ /* 0x042ff0000000082a */
[C---:B------:R-:W-:Y:S08]  /*2540*/  HMMA.16816.F16 R4, R20.reuse, R30, R88 ;  /* 0x0000001e1404723c */ /* 0x040ff00000000858 */
[C---:B------:R-:W-:Y:S08]  /*2550*/  HMMA.16816.F16 R62, R20.reuse, R62, R46 ;  /* 0x0000003e143e723c */ /* 0x040ff0000000082e */
[C---:B------:R-:W-:Y:S08]  /*2560*/  HMMA.16816.F16 R68, R20.reuse, R24, R68 ;  /* 0x000000181444723c */ /* 0x040ff00000000844 */
[----:B------:R-:W-:Y:S07]  /*2570*/  HMMA.16816.F16 R60, R20, R26, R84 ;  /* 0x0000001a143c723c */ /* 0x000fee0000000854 */
[C---:B------:R-:W-:Y:S01]  /*2580*/  IADD3 R23, R3.reuse, 0x110e0, RZ ;  /* 0x000110e003177810 */ /* 0x040fe20007ffe0ff */
[----:B--2---:R-:W-:Y:S01]  /*2590*/  HMMA.16816.F16 R82, R36, R16, R82 ;  /* 0x000000102452723c */ /* 0x004fe20000000852 */
[----:B------:R-:W-:-:S03]  /*25a0*/  IADD3 R21, R3, 0x110a0, RZ ;  /* 0x000110a003157810 */ /* 0x000fc60007ffe0ff */
[C---:B------:R-:W-:Y:S02]  /*25b0*/  IMAD.U32 R104, R2.reuse, 0x2, R23 ;  /* 0x0000000202687824 */ /* 0x040fe400078e0017 */
[C---:B------:R-:W-:Y:S01]  /*25c0*/  IMAD.U32 R40, R2.reuse, 0x2, R21 ;  /* 0x0000000202287824 */ /* 0x040fe200078e0015 */
[C---:B------:R-:W-:Y:S01]  /*25d0*/  IADD3 R17, R3.reuse, 0x110c0, RZ ;  /* 0x000110c003117810 */ /* 0x040fe20007ffe0ff */
[C---:B------:R-:W-:Y:S01]  /*25e0*/  HMMA.16816.F16 R80, R36.reuse, R18, R80 ;  /* 0x000000122450723c */ /* 0x040fe20000000850 */
[----:B------:R-:W1:Y:S03]  /*25f0*/  LDSM.16.MT88.4 R20, [R104] ;  /* 0x000000006814783b */ /* 0x000e660000004200 */
[C---:B------:R-:W-:Y:S01]  /*2600*/  IMAD.U32 R10, R2.reuse, 0x2, R17 ;  /* 0x00000002020a7824 */ /* 0x040fe200078e0011 */
[----:B------:R-:W-:Y:S04]  /*2610*/  LDSM.16.MT88.4 R28, [R40] ;  /* 0x00000000281c783b */ /* 0x000fe80000004200 */
[----:B------:R-:W2:Y:S04]  /*2620*/  LDSM.16.MT88.4 R24, [R10] ;  /* 0x000000000a18783b */ /* 0x000ea80000004200 */
[----:B------:R-:W3:Y:S04]  /*2630*/  LDSM.16.MT88.4 R16, [R107] ;  /* 0x000000006b10783b */ /* 0x000ee80000004200 */
[----:B------:R-:W-:Y:S01]  /*2640*/  LDSM.16.MT88.4 R40, [R40] ;  /* 0x000000002828783b */ /* 0x000fe20000004200 */
[C---:B-1----:R-:W-:Y:S07]  /*2650*/  HMMA.16816.F16 R92, R36.reuse, R20, R92 ;  /* 0x00000014245c723c */ /* 0x042fee000000085c */
[C---:B------:R-:W-:Y:S01]  /*2660*/  IADD3 R21, R3.reuse, 0x11120, RZ ;  /* 0x0001112003157810 */ /* 0x040fe20007ffe0ff */
[C---:B------:R-:W-:Y:S07]  /*2670*/  HMMA.16816.F16 R98, R36.reuse, R22, R90 ;  /* 0x000000162462723c */ /* 0x040fee000000085a */
[C---:B------:R-:W-:Y:S01]  /*2680*/  IADD3 R91, R3.reuse, 0x11140, RZ ;  /* 0x00011140035b7810 */ /* 0x040fe20007ffe0ff */
[----:B------:R-:W-:Y:S01]  /*2690*/  IMAD.U32 R90, R2, 0x2, R21 ;  /* 0x00000002025a7824 */ /* 0x000fe200078e0015 */
[----:B--2---:R-:W-:Y:S01]  /*26a0*/  HMMA.16816.F16 R74, R36, R24, R74 ;  /* 0x00000018244a723c */ /* 0x004fe2000000084a */
[----:B------:R-:W-:-:S02]  /*26b0*/  IADD3 R21, R3, 0x11160, RZ ;  /* 0x0001116003157810 */ /* 0x000fc40007ffe0ff */
[----:B------:R-:W-:-:S03]  /*26c0*/  IMAD.U32 R91, R2, 0x2, R91 ;  /* 0x00000002025b7824 */ /* 0x000fc600078e005b */
[----:B------:R-:W-:Y:S02]  /*26d0*/  IMAD.U32 R106, R2, 0x2, R21 ;  /* 0x00000002026a7824 */ /* 0x000fe400078e0015 */
[C---:B------:R-:W-:Y:S01]  /*26e0*/  HMMA.16816.F16 R72, R36.reuse, R26, R72 ;  /* 0x0000001a2448723c */ /* 0x040fe20000000848 */
[----:B------:R-:W1:Y:S04]  /*26f0*/  LDSM.16.MT88.4 R24, [R90] ;  /* 0x000000005a18783b */ /* 0x000e680000004200 */
[----:B------:R-:W-:Y:S03]  /*2700*/  LDSM.16.MT88.4 R20, [R106] ;  /* 0x000000006a14783b */ /* 0x000fe60000004200 */
[C---:B------:R-:W-:Y:S08]  /*2710*/  HMMA.16816.F16 R78, R36.reuse, R28, R78 ;  /* 0x0000001c244e723c */ /* 0x040ff0000000084e */
[C---:B------:R-:W-:Y:S01]  /*2720*/  HMMA.16816.F16 R76, R36.reuse, R30, R76 ;  /* 0x0000001e244c723c */ /* 0x040fe2000000084c */
[----:B------:R-:W2:Y:S07]  /*2730*/  LDSM.16.MT88.4 R28, [R91] ;  /* 0x000000005b1c783b */ /* 0x000eae0000004200 */
[C---:B---3--:R-:W-:Y:S07]  /*2740*/  HMMA.16816.F16 R88, R36.reuse, R16, R86 ;  /* 0x000000102458723c */ /* 0x048fee0000000856 */
[----:B------:R-:W-:Y:S01]  /*2750*/  IADD3 R17, R109, 0x8a0, RZ ;  /* 0x000008a06d117810 */ /* 0x000fe20007ffe0ff */
[----:B------:R-:W-:Y:S04]  /*2760*/  HMMA.16816.F16 R86, R36, R18, R102 ;  /* 0x000000122456723c */ /* 0x000fe80000000866 */
[----:B------:R-:W-:-:S04]  /*2770*/  IMAD.U32 R17, R110, 0x2, R17 ;  /* 0x000000026e117824 */ /* 0x000fc800078e0011 */
[C---:B-1----:R-:W-:Y:S02]  /*2780*/  HMMA.16816.F16 R84, R36.reuse, R24, R100 ;  /* 0x000000182454723c */ /* 0x042fe40000000864 */
[----:B------:R-:W1:Y:S06]  /*2790*/  LDSM.16.M88.4 R16, [R17] ;  /* 0x000000001110783b */ /* 0x000e6c0000000200 */
[C---:B------:R-:W-:Y:S01]  /*27a0*/  HMMA.16816.F16 R50, R36.reuse, R26, R96 ;  /* 0x0000001a2432723c */ /* 0x040fe20000000860 */
[----:B------:R-:W-:Y:S07]  /*27b0*/  LDSM.16.MT88.4 R24, [R10] ;  /* 0x000000000a18783b */ /* 0x000fee0000004200 */
[C---:B--2---:R-:W-:Y:S08]  /*27c0*/  HMMA.16816.F16 R46, R36.reuse, R28, R64 ;  /* 0x0000001c242e723c */ /* 0x044ff00000000840 */
[C---:B------:R-:W-:Y:S01]  /*27d0*/  HMMA.16816.F16 R100, R36.reuse, R30, R66 ;  /* 0x0000001e2464723c */ /* 0x040fe20000000842 */
[----:B------:R-:W2:Y:S07]  /*27e0*/  LDSM.16.MT88.4 R28, [R11] ;  /* 0x000000000b1c783b */ /* 0x000eae0000004200 */
[C---:B------:R-:W-:Y:S08]  /*27f0*/  HMMA.16816.F16 R96, R36.reuse, R20, R70 ;  /* 0x000000142460723c */ /* 0x040ff00000000846 */
[----:B------:R-:W-:Y:S01]  /*2800*/  HMMA.16816.F16 R36, R36, R22, R48 ;  /* 0x000000162424723c */ /* 0x000fe20000000830 */
[----:B------:R3:W4:Y:S06]  /*2810*/  LDSM.16.MT88.4 R20, [R104] ;  /* 0x000000006814783b */ /* 0x00072c0000004200 */
[----:B------:R-:W-:Y:S01]  /*2820*/  IADD3 R49, R3, 0x120e0, RZ ;  /* 0x000120e003317810 */ /* 0x000fe20007ffe0ff */
[----:B-1----:R-:W-:Y:S04]  /*2830*/  HMMA.16816.F16 R102, R16, R42, R14 ;  /* 0x0000002a1066723c */ /* 0x002fe8000000080e */
[----:B------:R-:W-:-:S04]  /*2840*/  IMAD.U32 R49, R2, 0x2, R49 ;  /* 0x0000000202317824 */ /* 0x000fc800078e0031 */
[C---:B---3--:R-:W-:Y:S01]  /*2850*/  HMMA.16816.F16 R104, R16.reuse, R40, R8 ;  /* 0x000000281068723c */ /* 0x048fe20000000808 */
[----:B------:R1:W-:Y:S07]  /*2860*/  LDSM.16.MT88.4 R40, [R107] ;  /* 0x000000006b28783b */ /* 0x0003ee0000004200 */
[----:B--2---:R-:W-:Y:S01]  /*2870*/  HMMA.16816.F16 R10, R16, R28, R12 ;  /* 0x0000001c100a723c */ /* 0x004fe2000000080c */
[----:B------:R-:W2:Y:S01]  /*2880*/  LDSM.16.MT88.4 R12, [R91] ;  /* 0x000000005b0c783b */ /* 0x000ea20000004200 */
[----:B-1----:R-:W-:-:S05]  /*2890*/  IADD3 R107, R3, 0x120c0, RZ ;  /* 0x000120c0036b7810 */ /* 0x002fca0007ffe0ff */
[----:B------:R-:W-:Y:S01]  /*28a0*/  IMAD.U32 R107, R2, 0x2, R107 ;  /* 0x00000002026b7824 */ /* 0x000fe200078e006b */
[C---:B------:R-:W-:Y:S01]  /*28b0*/  HMMA.16816.F16 R38, R16.reuse, R30, R94 ;  /* 0x0000001e1026723c */ /* 0x040fe2000000085e */
[----:B------:R1:W3:Y:S07]  /*28c0*/  LDSM.16.MT88.4 R28, [R90] ;  /* 0x000000005a1c783b */ /* 0x0002ee0000004200 */
[C---:B------:R-:W-:Y:S07]  /*28d0*/  HMMA.16816.F16 R94, R16.reuse, R24, R6 ;  /* 0x00000018105e723c */ /* 0x040fee0000000806 */
[----:B------:R-:W-:Y:S01]  /*28e0*/  IADD3 R7, R109, 0xc0, RZ ;  /* 0x000000c06d077810 */ /* 0x000fe20007ffe0ff */
[C---:B-1----:R-:W-:Y:S01]  /*28f0*/  HMMA.16816.F16 R90, R16.reuse, R26, R32 ;  /* 0x0000001a105a723c */ /* 0x042fe20000000820 */
[----:B------:R-:W1:Y:S07]  /*2900*/  LDSM.16.MT88.4 R24, [R106] ;  /* 0x000000006a18783b */ /* 0x000e6e0000004200 */
[C---:B----4-:R-:W-:Y:S08]  /*2910*/  HMMA.16816.F16 R20, R16.reuse, R20, R34 ;  /* 0x000000141014723c */ /* 0x050ff00000000822 */
[C---:B------:R-:W-:Y:S08]  /*2920*/  HMMA.16816.F16 R52, R16.reuse, R22, R52 ;  /* 0x000000161034723c */ /* 0x040ff00000000834 */
[C---:B--2---:R-:W-:Y:S07]  /*2930*/  HMMA.16816.F16 R8, R16.reuse, R12, R44 ;  /* 0x0000000c1008723c */ /* 0x044fee000000082c */
[----:B------:R-:W-:Y:S01]  /*2940*/  IMAD.U32 R12, R110, 0x2, R7 ;  /* 0x000000026e0c7824 */ /* 0x000fe200078e0007 */
[----:B---3--:R-:W-:Y:S01]  /*2950*/  HMMA.16816.F16 R64, R16, R30, R4 ;  /* 0x0000001e1040723c */ /* 0x008fe20000000804 */
[----:B------:R-:W-:-:S05]  /*2960*/  IADD3 R45, R3, 0x120a0, RZ ;  /* 0x000120a0032d7810 */ /* 0x000fca0007ffe0ff */
[C---:B------:R-:W-:Y:S01]  /*2970*/  IMAD.U32 R45, R2.reuse, 0x2, R45 ;  /* 0x00000002022d7824 */ /* 0x040fe200078e002d */
[----:B------:R-:W-:Y:S01]  /*2980*/  IADD3 R5, R3, 0x12080, RZ ;  /* 0x0001208003057810 */ /* 0x000fe20007ffe0ff */
[----:B------:R-:W-:Y:S01]  /*2990*/  HMMA.16816.F16 R62, R16, R14, R62 ;  /* 0x0000000e103e723c */ /* 0x000fe2000000083e */
[----:B------:R-:W-:Y:S03]  /*29a0*/  LDSM.16.M88.4 R12, [R12] ;  /* 0x000000000c0c783b */ /* 0x000fe60000000200 */
[----:B------:R-:W-:-:S04]  /*29b0*/  IMAD.U32 R32, R2, 0x2, R5 ;  /* 0x0000000202207824 */ /* 0x000fc800078e0005 */
[C---:B-1----:R-:W-:Y:S01]  /*29c0*/  HMMA.16816.F16 R68, R16.reuse, R24, R68 ;  /* 0x000000181044723c */ /* 0x042fe20000000844 */
[----:B------:R-:W1:Y:S04]  /*29d0*/  LDSM.16.MT88.4 R4, [R32] ;  /* 0x000000002004783b */ /* 0x000e680000004200 */
[----:B------:R-:W-:Y:S03]  /*29e0*/  LDSM.16.MT88.4 R32, [R32] ;  /* 0x000000002020783b */ /* 0x000fe60000004200 */
[C---:B------:R-:W-:Y:S01]  /*29f0*/  HMMA.16816.F16 R60, R16.reuse, R26, R60 ;  /* 0x0000001a103c723c */ /* 0x040fe2000000083c */
[----:B------:R-:W2:Y:S07]  /*2a00*/  LDSM.16.MT88.4 R24, [R45] ;  /* 0x000000002d18783b */ /* 0x000eae0000004200 */
[C---:B------:R-:W-:Y:S01]  /*2a10*/  HMMA.16816.F16 R58, R16.reuse, R28, R58 ;  /* 0x0000001c103a723c */ /* 0x040fe2000000083a */
[----:B------:R-:W3:Y:S07]  /*2a20*/  LDSM.16.MT88.4 R28, [R49] ;  /* 0x00000000311c783b */ /* 0x000eee0000004200 */
[C---:B------:R-:W-:Y:S08]  /*2a30*/  HMMA.16816.F16 R54, R16.reuse, R40, R54 ;  /* 0x000000281036723c */ /* 0x040ff00000000836 */
[----:B------:R-:W-:Y:S01]  /*2a40*/  HMMA.16816.F16 R56, R16, R42, R56 ;  /* 0x0000002a1038723c */ /* 0x000fe20000000838 */
[----:B------:R-:W4:Y:S07]  /*2a50*/  LDSM.16.MT88.4 R16, [R107] ;  /* 0x000000006b10783b */ /* 0x000f2e0000004200 */
[C---:B-1----:R-:W-:Y:S07]  /*2a60*/  HMMA.16816.F16 R82, R12.reuse, R4, R82 ;  /* 0x000000040c52723c */ /* 0x042fee0000000852 */
[C---:B------:R-:W-:Y:S01]  /*2a70*/  IADD3 R5, R3.reuse, 0x12100, RZ ;  /* 0x0001210003057810 */ /* 0x040fe20007ffe0ff */
[----:B------:R-:W-:Y:S04]  /*2a80*/  HMMA.16816.F16 R80, R12, R6, R80 ;  /* 0x000000060c50723c */ /* 0x000fe80000000850 */
[----:B------:R-:W-:Y:S01]  /*2a90*/  IMAD.U32 R44, R2, 0x2, R5 ;  /* 0x00000002022c7824 */ /* 0x000fe200078e0005 */
[----:B------:R-:W-:-:S02]  /*2aa0*/  IADD3 R5, R3, 0x12140, RZ ;  /* 0x0001214003057810 */ /* 0x000fc40007ffe0ff */
[----:B------:R-:W-:Y:S01]  /*2ab0*/  IADD3 R7, R3, 0x12120, RZ ;  /* 0x0001212003077810 */ /* 0x000fe20007ffe0ff */
[----:B--2---:R-:W-:Y:S02]  /*2ac0*/  HMMA.16816.F16 R78, R12, R24, R78 ;  /* 0x000000180c4e723c */ /* 0x004fe4000000084e */
[C---:B------:R-:W-:Y:S02]  /*2ad0*/  IMAD.U32 R108, R2.reuse, 0x2, R5 ;  /* 0x00000002026c7824 */ /* 0x040fe400078e0005 */
[----:B------:R-:W-:-:S04]  /*2ae0*/  IMAD.U32 R48, R2, 0x2, R7 ;  /* 0x0000000202307824 */ /* 0x000fc800078e0007 */
[C---:B------:R-:W-:Y:S01]  /*2af0*/  HMMA.16816.F16 R76, R12.reuse, R26, R76 ;  /* 0x0000001a0c4c723c */ /* 0x040fe2000000084c */
[----:B------:R-:W1:Y:S04]  /*2b00*/  LDSM.16.MT88.4 R24, [R44] ;  /* 0x000000002c18783b */ /* 0x000e680000004200 */
[----:B------:R-:W2:Y:S03]  /*2b10*/  LDSM.16.MT88.4 R4, [R48] ;  /* 0x000000003004783b */ /* 0x000ea60000004200 */
[C---:B---3--:R-:W-:Y:S08]  /*2b20*/  HMMA.16816.F16 R70, R12.reuse, R28, R92 ;  /* 0x0000001c0c46723c */ /* 0x048ff0000000085c */
[C---:B----4-:R-:W-:Y:S08]  /*2b30*/  HMMA.16816.F16 R74, R12.reuse, R16, R74 ;  /* 0x000000100c4a723c */ /* 0x050ff0000000084a */
[C---:B------:R-:W-:Y:S01]  /*2b40*/  HMMA.16816.F16 R72, R12.reuse, R18, R72 ;  /* 0x000000120c48723c */ /* 0x040fe20000000848 */
[----:B------:R-:W3:Y:S07]  /*2b50*/  LDSM.16.MT88.4 R16, [R108] ;  /* 0x000000006c10783b */ /* 0x000eee0000004200 */
[C---:B------:R-:W-:Y:S08]  /*2b60*/  HMMA.16816.F16 R30, R12.reuse, R30, R98 ;  /* 0x0000001e0c1e723c */ /* 0x040ff00000000862 */
[C---:B-1----:R-:W-:Y:S08]  /*2b70*/  HMMA.16816.F16 R28, R12.reuse, R24, R88 ;  /* 0x000000180c1c723c */ /* 0x042ff00000000858 */
[C---:B--2---:R-:W-:Y:S07]  /*2b80*/  HMMA.16816.F16 R24, R12.reuse, R4, R84 ;  /* 0x000000040c18723c */ /* 0x044fee0000000854 */
[----:B------:R-:W-:Y:S01]  /*2b90*/  IADD3 R5, R3, 0x12160, RZ ;  /* 0x0001216003057810 */ /* 0x000fe20007ffe0ff */
[----:B------:R-:W-:Y:S04]  /*2ba0*/  HMMA.16816.F16 R22, R12, R6, R50 ;  /* 0x000000060c16723c */ /* 0x000fe80000000832 */
[----:B------:R-:W-:-:S03]  /*2bb0*/  IMAD.U32 R106, R2, 0x2, R5 ;  /* 0x00000002026a7824 */ /* 0x000fc600078e0005 */
[C---:B------:R-:W-:Y:S01]  /*2bc0*/  IADD3 R7, R109.reuse, 0x8c0, RZ ;  /* 0x000008c06d077810 */ /* 0x040fe20007ffe0ff */
[C---:B---3--:R-:W-:Y:S04]  /*2bd0*/  HMMA.16816.F16 R66, R12.reuse, R16, R46 ;  /* 0x000000100c42723c */ /* 0x048fe8000000082e */
[----:B------:R-:W-:Y:S02]  /*2be0*/  IMAD.U32 R40, R110, 0x2, R7 ;  /* 0x000000026e287824 */ /* 0x000fe400078e0007 */
[----:B------:R-:W1:Y:S02]  /*2bf0*/  LDSM.16.MT88.4 R4, [R106] ;  /* 0x000000006a04783b */ /* 0x000e640000004200 */
[C---:B------:R-:W-:Y:S02]  /*2c00*/  HMMA.16816.F16 R26, R12.reuse, R26, R86 ;  /* 0x0000001a0c1a723c */ /* 0x040fe40000000856 */
[----:B------:R-:W2:Y:S06]  /*2c10*/  LDSM.16.M88.4 R40, [R40] ;  /* 0x000000002828783b */ /* 0x000eac0000000200 */
[C---:B------:R-:W-:Y:S08]  /*2c20*/  HMMA.16816.F16 R18, R12.reuse, R18, R100 ;  /* 0x000000120c12723c */ /* 0x040ff00000000864 */
[C---:B-1----:R-:W-:Y:S08]  /*2c30*/  HMMA.16816.F16 R16, R12.reuse, R4, R96 ;  /* 0x000000040c10723c */ /* 0x042ff00000000860 */
[----:B------:R-:W-:Y:S01]  /*2c40*/  HMMA.16816.F16 R14, R12, R6, R36 ;  /* 0x000000060c0e723c */ /* 0x000fe20000000824 */
[----:B------:R-:W1:Y:S04]  /*2c50*/  LDSM.16.MT88.4 R4, [R45] ;  /* 0x000000002d04783b */ /* 0x000e680000004200 */
[----:B------:R-:W-:Y:S03]  /*2c60*/  LDSM.16.MT88.4 R44, [R44] ;  /* 0x000000002c2c783b */ /* 0x000fe60000004200 */
[C---:B--2---:R-:W-:Y:S08]  /*2c70*/  HMMA.16816.F16 R12, R40.reuse, R32, R10 ;  /* 0x00000020280c723c */ /* 0x044ff0000000080a */
[C---:B------:R-:W-:Y:S01]  /*2c80*/  HMMA.16816.F16 R10, R40.reuse, R34, R38 ;  /* 0x00000022280a723c */ /* 0x040fe20000000826 */
[----:B------:R-:W2:Y:S04]  /*2c90*/  LDSM.16.MT88.4 R36, [R49] ;  /* 0x000000003124783b */ /* 0x000ea80000004200 */
[----:B------:R-:W3:Y:S04]  /*2ca0*/  LDSM.16.MT88.4 R32, [R107] ;  /* 0x000000006b20783b */ /* 0x000ee80000004200 */
[----:B------:R-:W4:Y:S01]  /*2cb0*/  LDSM.16.MT88.4 R48, [R48] ;  /* 0x000000003030783b */ /* 0x000f220000004200 */
[C---:B-1----:R-:W-:Y:S07]  /*2cc0*/  HMMA.16816.F16 R102, R40.reuse, R6, R102 ;  /* 0x000000062866723c */ /* 0x042fee0000000866 */
[C---:B------:R-:W-:Y:S01]  /*2cd0*/  IADD3 R7, R109.reuse, 0xe0, RZ ;  /* 0x000000e06d077810 */ /* 0x040fe20007ffe0ff */
[----:B------:R-:W-:Y:S01]  /*2ce0*/  HMMA.16816.F16 R84, R40, R4, R104 ;  /* 0x000000042854723c */ /* 0x000fe20000000868 */
[----:B------:R-:W-:-:S06]  /*2cf0*/  IADD3 R109, R109, 0x8e0, RZ ;  /* 0x000008e06d6d7810 */ /* 0x000fcc0007ffe0ff */
[C---:B------:R-:W-:Y:S01]  /*2d00*/  IADD3 R5, R3.reuse, 0x13080, RZ ;  /* 0x0001308003057810 */ /* 0x040fe20007ffe0ff */
[C---:B--2---:R-:W-:Y:S07]  /*2d10*/  HMMA.16816.F16 R96, R40.reuse, R36, R20 ;  /* 0x000000242860723c */ /* 0x044fee0000000814 */
[----:B------:R-:W-:Y:S01]  /*2d20*/  IADD3 R21, R3, 0x130a0, RZ ;  /* 0x000130a003157810 */ /* 0x000fe20007ffe0ff */
[----:B---3--:R-:W-:Y:S01]  /*2d30*/  HMMA.16816.F16 R100, R40, R32, R94 ;  /* 0x000000202864723c */ /* 0x008fe2000000085e */
[----:B------:R-:W-:-:S03]  /*2d40*/  IMAD.U32 R20, R2, 0x2, R5 ;  /* 0x0000000202147824 */ /* 0x000fc600078e0005 */
[----:B------:R-:W-:-:S03]  /*2d50*/  IMAD.U32 R21, R2, 0x2, R21 ;  /* 0x0000000202157824 */ /* 0x000fc600078e0015 */
[----:B------:R-:W-:Y:S01]  /*2d60*/  IMAD.U32 R32, R110, 0x2, R7 ;  /* 0x000000026e207824 */ /* 0x000fe200078e0007 */
[C---:B------:R-:W-:Y:S01]  /*2d70*/  HMMA.16816.F16 R98, R40.reuse, R34, R90 ;  /* 0x000000222862723c */ /* 0x040fe2000000085a */
[----:B------:R-:W-:Y:S04]  /*2d80*/  LDSM.16.MT88.4 R4, [R21] ;  /* 0x000000001504783b */ /* 0x000fe80000004200 */
[----:B------:R-:W1:Y:S03]  /*2d90*/  LDSM.16.M88.4 R32, [R32] ;  /* 0x000000002020783b */ /* 0x000e660000000200 */
[C---:B------:R-:W-:Y:S01]  /*2da0*/  HMMA.16816.F16 R94, R40.reuse, R38, R52 ;  /* 0x00000026285e723c */ /* 0x040fe20000000834 */
[----:B------:R-:W2:Y:S07]  /*2db0*/  LDSM.16.MT88.4 R36, [R20] ;  /* 0x000000001424783b */ /* 0x000eae0000004200 */
[C---:B----4-:R-:W-:Y:S08]  /*2dc0*/  HMMA.16816.F16 R86, R40.reuse, R48, R58 ;  /* 0x000000302856723c */ /* 0x050ff0000000083a */
[C---:B------:R-:W-:Y:S01]  /*2dd0*/  HMMA.16816.F16 R88, R40.reuse, R50, R64 ;  /* 0x000000322858723c */ /* 0x040fe20000000840 */
[----:B------:R-:W3:Y:S07]  /*2de0*/  LDSM.16.MT88.4 R48, [R108] ;  /* 0x000000006c30783b */ /* 0x000eee0000004200 */
[C---:B------:R-:W-:Y:S08]  /*2df0*/  HMMA.16816.F16 R92, R40.reuse, R44, R54 ;  /* 0x0000002c285c723c */ /* 0x040ff00000000836 */
[----:B------:R-:W-:Y:S01]  /*2e00*/  HMMA.16816.F16 R90, R40, R46, R56 ;  /* 0x0000002e285a723c */ /* 0x000fe20000000838 */
[----:B------:R-:W4:Y:S07]  /*2e10*/  LDSM.16.MT88.4 R44, [R106] ;  /* 0x000000006a2c783b */ /* 0x000f2e0000004200 */
[C---:B-1----:R-:W-:Y:S07]  /*2e20*/  HMMA.16816.F16 R78, R32.reuse, R4, R78 ;  /* 0x00000004204e723c */ /* 0x042fee000000084e */
[C---:B------:R-:W-:Y:S01]  /*2e30*/  IADD3 R5, R3.reuse, 0x130c0, RZ ;  /* 0x000130c003057810 */ /* 0x040fe20007ffe0ff */
[C---:B--2---:R-:W-:Y:S07]  /*2e40*/  HMMA.16816.F16 R82, R32.reuse, R36, R82 ;  /* 0x000000242052723c */ /* 0x044fee0000000852 */
[----:B------:R-:W-:Y:S01]  /*2e50*/  IADD3 R37, R3, 0x13100, RZ ;  /* 0x0001310003257810 */ /* 0x000fe20007ffe0ff */
[----:B------:R-:W-:Y:S04]  /*2e60*/  HMMA.16816.F16 R80, R32, R38, R80 ;  /* 0x000000262050723c */ /* 0x000fe80000000850 */
[----:B------:R-:W-:-:S04]  /*2e70*/  IMAD.U32 R52, R2, 0x2, R37 ;  /* 0x0000000202347824 */ /* 0x000fc800078e0025 */
[----:B---3--:R-:W-:Y:S01]  /*2e80*/  HMMA.16816.F16 R64, R40, R48, R8 ;  /* 0x000000302840723c */ /* 0x008fe20000000808 */
[----:B------:R-:W1:Y:S06]  /*2e90*/  LDSM.16.MT88.4 R36, [R52] ;  /* 0x000000003424783b */ /* 0x000e6c0000004200 */
[----:B------:R-:W-:Y:S01]  /*2ea0*/  IMAD.U32 R8, R2, 0x2, R5 ;  /* 0x0000000202087824 */ /* 0x000fe200078e0005 */
[C---:B------:R-:W-:Y:S01]  /*2eb0*/  IADD3 R5, R3.reuse, 0x13120, RZ ;  /* 0x0001312003057810 */ /* 0x040fe20007ffe0ff */
[----:B------:R-:W-:Y:S01]  /*2ec0*/  HMMA.16816.F16 R76, R32, R6, R76 ;  /* 0x00000006204c723c */ /* 0x000fe2000000084c */
[----:B------:R-:W-:Y:S01]  /*2ed0*/  IADD3 R9, R3, 0x130e0, RZ ;  /* 0x000130e003097810 */ /* 0x000fe20007ffe0ff */
[----:B------:R-:W-:-:S02]  /*2ee0*/  IMAD.U32 R48, R110, 0x2, R109 ;  /* 0x000000026e307824 */ /* 0x000fc400078e006d */
[C---:B------:R-:W-:Y:S02]  /*2ef0*/  IMAD.U32 R56, R2.reuse, 0x2, R5 ;  /* 0x0000000202387824 */ /* 0x040fe400078e0005 */
[C---:B------:R-:W-:Y:S02]  /*2f00*/  IMAD.U32 R9, R2.reuse, 0x2, R9 ;  /* 0x0000000202097824 */ /* 0x040fe400078e0009 */
[C---:B------:R-:W-:Y:S01]  /*2f10*/  HMMA.16816.F16 R62, R40.reuse, R50, R62 ;  /* 0x00000032283e723c */ /* 0x040fe2000000083e */
[----:B------:R-:W2:Y:S04]  /*2f20*/  LDSM.16.MT88.4 R4, [R56] ;  /* 0x000000003804783b */ /* 0x000ea80000004200 */
[----:B------:R-:W-:Y:S03]  /*2f30*/  LDSM.16.M88.4 R48, [R48] ;  /* 0x000000003030783b */ /* 0x000fe60000000200 */
[C---:B----4-:R-:W-:Y:S01]  /*2f40*/  HMMA.16816.F16 R68, R40.reuse, R44, R68 ;  /* 0x0000002c2844723c */ /* 0x050fe20000000844 */
[----:B------:R-:W-:Y:S07]  /*2f50*/  LDSM.16.MT88.4 R56, [R56] ;  /* 0x000000003838783b */ /* 0x000fee0000004200 */
[----:B------:R-:W-:Y:S01]  /*2f60*/  HMMA.16816.F16 R60, R40, R46, R60 ;  /* 0x0000002e283c723c */ /* 0x000fe2000000083c */
[----:B------:R-:W3:Y:S04]  /*2f70*/  LDSM.16.MT88.4 R44, [R8] ;  /* 0x00000000082c783b */ /* 0x000ee80000004200 */
[----:B------:R-:W4:Y:S03]  /*2f80*/  LDSM.16.MT88.4 R40, [R9] ;  /* 0x000000000928783b */ /* 0x000f260000004200 */
[C---:B-1----:R-:W-:Y:S07]  /*2f90*/  HMMA.16816.F16 R28, R32.reuse, R36, R28 ;  /* 0x00000024201c723c */ /* 0x042fee000000081c */
[C---:B------:R-:W-:Y:S01]  /*2fa0*/  IADD3 R37, R3.reuse, 0x13140, RZ ;  /* 0x0001314003257810 */ /* 0x040fe20007ffe0ff */
[C---:B------:R-:W-:Y:S08]  /*2fb0*/  HMMA.16816.F16 R26, R32.reuse, R38, R26 ;  /* 0x00000026201a723c */ /* 0x040ff0000000081a */
[C---:B--2---:R-:W-:Y:S07]  /*2fc0*/  HMMA.16816.F16 R24, R32.reuse, R4, R24 ;  /* 0x000000042018723c */ /* 0x044fee0000000818 */
[----:B------:R-:W-:Y:S01]  /*2fd0*/  IADD3 R5, R3, 0x13160, RZ ;  /* 0x0001316003057810 */ /* 0x000fe20007ffe0ff */
[C---:B------:R-:W-:Y:S01]  /*2fe0*/  IMAD.U32 R3, R2.reuse, 0x2, R37 ;  /* 0x0000000202037824 */ /* 0x040fe200078e0025 */
[----:B------:R-:W-:Y:S01]  /*2ff0*/  HMMA.16816.F16 R22, R32, R6, R22 ;  /* 0x000000062016723c */ /* 0x000fe20000000816 */
[----:B------:R-:W1:Y:S02]  /*3000*/  LDSM.16.MT88.4 R36, [R20] ;  /* 0x000000001424783b */ /* 0x000e640000004200 */
[----:B------:R-:W-:-:S02]  /*3010*/  IMAD.U32 R2, R2, 0x2, R5 ;  /* 0x0000000202027824 */ /* 0x000fc400078e0005 */
[----:B------:R-:W-:Y:S03]  /*3020*/  LDSM.16.MT88.4 R4, [R21] ;  /* 0x000000001504783b */ /* 0x000fe60000004200 */
[C---:B---3--:R-:W-:Y:S08]  /*3030*/  HMMA.16816.F16 R74, R32.reuse, R44, R74 ;  /* 0x0000002c204a723c */ /* 0x048ff0000000084a */
[C---:B------:R-:W-:Y:S01]  /*3040*/  HMMA.16816.F16 R72, R32.reuse, R46, R72 ;  /* 0x0000002e2048723c */ /* 0x040fe20000000848 */
[----:B------:R-:W2:Y:S07]  /*3050*/  LDSM.16.MT88.4 R44, [R2] ;  /* 0x00000000022c783b */ /* 0x000eae0000004200 */
[C---:B----4-:R-:W-:Y:S08]  /*3060*/  HMMA.16816.F16 R70, R32.reuse, R40, R70 ;  /* 0x000000282046723c */ /* 0x050ff00000000846 */
[----:B------:R-:W-:Y:S01]  /*3070*/  HMMA.16816.F16 R30, R32, R42, R30 ;  /* 0x0000002a201e723c */ /* 0x000fe2000000081e */
[----:B------:R-:W3:Y:S07]  /*3080*/  LDSM.16.MT88.4 R40, [R3] ;  /* 0x000000000328783b */ /* 0x000eee0000004200 */
[C---:B------:R-:W-:Y:S08]  /*3090*/  HMMA.16816.F16 R88, R48.reuse, R58, R88 ;  /* 0x0000003a3058723c */ /* 0x040ff00000000858 */
[C---:B-1----:R-:W-:Y:S08]  /*30a0*/  HMMA.16816.F16 R12, R48.reuse, R36, R12 ;  /* 0x00000024300c723c */ /* 0x042ff0000000080c */
[----:B------:R-:W-:Y:S01]  /*30b0*/  HMMA.16816.F16 R10, R48, R38, R10 ;  /* 0x00000026300a723c */ /* 0x000fe2000000080a */
[----:B------:R-:W-:Y:S07]  /*30c0*/  LDSM.16.MT88.4 R36, [R9] ;  /* 0x000000000924783b */ /* 0x000fee0000004200 */
[C---:B--2---:R-:W-:Y:S08]  /*30d0*/  HMMA.16816.F16 R16, R32.reuse, R44, R16 ;  /* 0x0000002c2010723c */ /* 0x044ff00000000810 */
[C---:B------:R-:W-:Y:S01]  /*30e0*/  HMMA.16816.F16 R14, R32.reuse, R46, R14 ;  /* 0x0000002e200e723c */ /* 0x040fe2000000080e */
[----:B------:R-:W1:Y:S07]  /*30f0*/  LDSM.16.MT88.4 R44, [R3] ;  /* 0x00000000032c783b */ /* 0x000e6e0000004200 */
[C---:B---3--:R-:W-:Y:S08]  /*3100*/  HMMA.16816.F16 R20, R32.reuse, R40, R66 ;  /* 0x000000282014723c */ /* 0x048ff00000000842 */
[----:B------:R-:W-:Y:S01]  /*3110*/  HMMA.16816.F16 R18, R32, R42, R18 ;  /* 0x0000002a2012723c */ /* 0x000fe20000000812 */
[----:B------:R2:W3:Y:S04]  /*3120*/  LDSM.16.MT88.4 R32, [R8] ;  /* 0x000000000820783b */ /* 0x0004e80000004200 */
[----:B------:R-:W4:Y:S03]  /*3130*/  LDSM.16.MT88.4 R40, [R52] ;  /* 0x000000003428783b */ /* 0x000f260000004200 */
[C---:B------:R-:W-:Y:S01]  /*3140*/  HMMA.16816.F16 R6, R48.reuse, R6, R102 ;  /* 0x000000063006723c */ /* 0x040fe20000000866 */
[----:B------:R-:W5:Y:S07]  /*3150*/  LDSM.16.MT88.4 R52, [R2] ;  /* 0x000000000234783b */ /* 0x000f6e0000004200 */
[C---:B--2---:R-:W-:Y:S08]  /*3160*/  HMMA.16816.F16 R8, R48.reuse, R4, R84 ;  /* 0x000000043008723c */ /* 0x044ff00000000854 */
[C---:B-1----:R-:W-:Y:S08]  /*3170*/  HMMA.16816.F16 R44, R48.reuse, R44, R64 ;  /* 0x0000002c302c723c */ /* 0x042ff00000000840 */
[C---:B------:R-:W-:Y:S08]  /*3180*/  HMMA.16816.F16 R46, R48.reuse, R46, R62 ;  /* 0x0000002e302e723c */ /* 0x040ff0000000083e */
[C---:B---3--:R-:W-:Y:S08]  /*3190*/  HMMA.16816.F16 R4, R48.reuse, R32, R100 ;  /* 0x000000203004723c */ /* 0x048ff00000000864 */
[C---:B------:R-:W-:Y:S08]  /*31a0*/  HMMA.16816.F16 R32, R48.reuse, R34, R98 ;  /* 0x000000223020723c */ /* 0x040ff00000000862 */
[C---:B------:R-:W-:Y:S08]  /*31b0*/  HMMA.16816.F16 R34, R48.reuse, R36, R96 ;  /* 0x000000243022723c */ /* 0x040ff00000000860 */
[C---:B------:R-:W-:Y:S08]  /*31c0*/  HMMA.16816.F16 R36, R48.reuse, R38, R94 ;  /* 0x000000263024723c */ /* 0x040ff0000000085e */
[C---:B----4-:R-:W-:Y:S08]  /*31d0*/  HMMA.16816.F16 R38, R48.reuse, R40, R92 ;  /* 0x000000283026723c */ /* 0x050ff0000000085c */
[C---:B------:R-:W-:Y:S08]  /*31e0*/  HMMA.16816.F16 R40, R48.reuse, R42, R90 ;  /* 0x0000002a3028723c */ /* 0x040ff0000000085a */
[C---:B------:R-:W-:Y:S08]  /*31f0*/  HMMA.16816.F16 R42, R48.reuse, R56, R86 ;  /* 0x00000038302a723c */ /* 0x040ff00000000856 */
[C---:B-----5:R-:W-:Y:S08]  /*3200*/  HMMA.16816.F16 R68, R48.reuse, R52, R68 ;  /* 0x000000343044723c */ /* 0x060ff00000000844 */
[----:B------:R-:W-:Y:S11]  /*3210*/  HMMA.16816.F16 R84, R48, R54, R60 ;  /* 0x000000363054723c */ /* 0x000ff6000000083c */
[----:B------:R-:W-:Y:S11]  /*3220*/  @!UPT UIADD3 URZ, URZ, URZ, URZ ;  /* 0x0000003f3f3ff290 */ /* 0x000ff6000fffe03f */
.L_x_25:
[----:B------:R-:W-:Y:S02]  /*3230*/  WARPSYNC 0xffffffff ;  /* 0xffffffff00007948 */ /* 0x000fe40003800000 */
[----:B------:R-:W2:Y:S01]  /*3240*/  LDL R2, [R1] ;  /* 0x0000000001027983 */ /* 0x000ea20000100800 */
[----:B------:R-:W-:-:S03]  /*3250*/  IADD3 R0, R0, 0x1, RZ ;  /* 0x0000000100007810 */ /* 0x000fc60007ffe0ff */
[----:B------:R-:W-:Y:S01]  /*3260*/  BAR.SYNC.DEFER_BLOCKING 0x0 ;  /* 0x0000000000007b1d */ /* 0x000fe20000010000 */
[----:B--2---:R-:W-:-:S13]  /*3270*/  ISETP.GE.AND P0, PT, R0, R2, PT ;  /* 0x000000020000720c */ /* 0x004fda0003f06270 */
[----:B------:R-:W-:Y:S01]  /*3280*/  @P0 CALL.REL.NOINC `(.L_x_0) ;  /* 0x0000001000000944 */ /* 0x000fe20003c00000 */
[----:B------:R-:W-:Y:S05]  /*3290*/  BRA `(.L_x_26) ;  /* 0xffffd60000007947 */ /* 0x000fea000383ffff */
.L_x_0:
[----:B------:R-:W1:Y:S02]  /*32a0*/  S2R R2, SR_TID.X ;  /* 0x0000000000027919 */ /* 0x000e640000002100 */
[----:B-1----:R-:W-:-:S13]  /*32b0*/  ISETP.GE.AND P0, PT, R2, 0x20, PT ;  /* 0x000000200200780c */ /* 0x002fda0003f06270 */
[----:B------:R-:W-:Y:S05]  /*32c0*/  @!P0 EXIT ;  /* 0x000000000000894d */ /* 0x000fea0003800000 */
[----:B------:R-:W-:Y:S01]  /*32d0*/  LEA R125, R125, UR4, 0x5 ;  /* 0x000000047d7d7c11 */ /* 0x000fe2000f8e28ff */
[----:B------:R-:W-:Y:S01]  /*32e0*/  ULDC UR4, c[0x0][0x17c] ;  /* 0x00005f0000047ab9 */ /* 0x000fe20000000800 */
[----:B------:R-:W-:Y:S01]  /*32f0*/  IMAD.U32 R49, RZ, RZ, UR5 ;  /* 0x00000005ff317e24 */ /* 0x000fe2000f8e00ff */
[----:B------:R-:W-:Y:S01]  /*3300*/  UISETP.GE.AND UP0, UPT, UR5, UR4, UPT ;  /* 0x000000040500728c */ /* 0x000fe2000bf06270 */
[----:B------:R-:W-:Y:S02]  /*3310*/  IMAD.U32 R48, RZ, RZ, UR5 ;  /* 0x00000005ff307e24 */ /* 0x000fe4000f8e00ff */
[----:B------:R-:W-:Y:S01]  /*3320*/  IMAD.U32 R3, RZ, RZ, UR5 ;  /* 0x00000005ff037e24 */ /* 0x000fe2000f8e00ff */
[----:B------:R-:W-:Y:S01]  /*3330*/  IADD3 R49, R49, 0x10, RZ ;  /* 0x0000001031317810 */ /* 0x000fe20007ffe0ff */
[----:B------:R-:W-:Y:S01]  /*3340*/  IMAD.U32 R0, RZ, RZ, UR5 ;  /* 0x00000005ff007e24 */ /* 0x000fe2000f8e00ff */
[----:B------:R-:W-:Y:S01]  /*3350*/  PLOP3.LUT P3, PT, PT, PT, UP0, 0x80, 0x0 ;  /* 0x000000000000781c */ /* 0x000fe20003f6f008 */
[----:B------:R-:W-:Y:S01]  /*3360*/  IMAD.U32 R2, RZ, RZ, UR5 ;  /* 0x00000005ff027e24 */ /* 0x000fe2000f8e00ff */
[----:B------:R-:W-:Y:S01]  /*3370*/  IADD3 R48, R48, 0x20, RZ ;  /* 0x0000002030307810 */ /* 0x000fe20007ffe0ff */
[C---:B------:R-:W-:Y:S01]  /*3380*/  IMAD R51, R125.reuse, c[0x0][0x17c], RZ ;  /* 0x00005f007d337a24 */ /* 0x040fe200078e02ff */
[----:B------:R-:W-:-:S02]  /*3390*/  ISETP.GE.OR P3, PT, R125, c[0x0][0x178], P3 ;  /* 0x00005e007d007a0c */ /* 0x000fc40001f66670 */
[----:B------:R-:W-:Y:S02]  /*33a0*/  IADD3 R3, R3, 0x30, RZ ;  /* 0x0000003003037810 */ /* 0x000fe40007ffe0ff */
[----:B------:R-:W-:Y:S02]  /*33b0*/  IADD3 R0, R0, 0x40, RZ ;  /* 0x0000004000007810 */ /* 0x000fe40007ffe0ff */
[----:B------:R-:W-:Y:S02]  /*33c0*/  ISETP.GE.AND P4, PT, R49, c[0x0][0x17c], PT ;  /* 0x00005f0031007a0c */ /* 0x000fe40003f86270 */
[----:B------:R-:W-:Y:S02]  /*33d0*/  ISETP.GE.AND P0, PT, R48, c[0x0][0x17c], PT ;  /* 0x00005f0030007a0c */ /* 0x000fe40003f06270 */
[----:B------:R-:W-:Y:S02]  /*33e0*/  ISETP.GE.AND P1, PT, R3, c[0x0][0x17c], PT ;  /* 0x00005f0003007a0c */ /* 0x000fe40003f26270 */
[----:B------:R-:W-:-:S02]  /*33f0*/  ISETP.GE.AND P2, PT, R0, c[0x0][0x17c], PT ;  /* 0x00005f0000007a0c */ /* 0x000fc40003f46270 */
[C---:B------:R-:W-:Y:S02]  /*3400*/  ISETP.GE.OR P4, PT, R125.reuse, c[0x0][0x178], P4 ;  /* 0x00005e007d007a0c */ /* 0x040fe40002786670 */
[----:B------:R-:W-:Y:S02]  /*3410*/  ISETP.GE.OR P5, PT, R125, c[0x0][0x178], P0 ;  /* 0x00005e007d007a0c */ /* 0x000fe400007a6670 */
[----:B------:R-:W-:Y:S02]  /*3420*/  IADD3 R2, R2, 0x50, RZ ;  /* 0x0000005002027810 */ /* 0x000fe40007ffe0ff */
[----:B------:R-:W-:Y:S01]  /*3430*/  SHF.R.S32.HI R53, RZ, 0x1f, R51 ;  /* 0x0000001fff357819 */ /* 0x000fe20000011433 */
[----:B------:R-:W-:Y:S06]  /*3440*/  @P3 BRA `(.L_x_27) ;  /* 0x0000014000003947 */ /* 0x000fec0003800000 */
[----:B------:R-:W1:Y:S01]  /*3450*/  S2R R54, SR_LANEID ;  /* 0x0000000000367919 */ /* 0x000e620000000000 */
[----:B------:R-:W-:Y:S01]  /*3460*/  IMAD.MOV.U32 R59, RZ, RZ, c[0x0][0x17c] ;  /* 0x00005f00ff3b7624 */ /* 0x000fe200078e00ff */
[----:B------:R-:W-:Y:S01]  /*3470*/  IADD3 R50, P3, R51, UR5, RZ ;  /* 0x0000000533327c10 */ /* 0x000fe2000ff7e0ff */
[----:B------:R-:W-:Y:S01]  /*3480*/  IMAD.U32 R52, RZ, RZ, UR5 ;  /* 0x00000005ff347e24 */ /* 0x000fe2000f8e00ff */
[----:B------:R-:W-:Y:S01]  /*3490*/  WARPSYNC 0xffffffff ;  /* 0xffffffff00007948 */ /* 0x000fe20003800000 */
[----:B------:R-:W-:Y:S01]  /*34a0*/  IMAD.MOV.U32 R55, RZ, RZ, RZ ;  /* 0x000000ffff377224 */ /* 0x000fe200078e00ff */
[----:B------:R-:W-:-:S02]  /*34b0*/  SHF.R.U32.HI R59, RZ, 0x1, R59 ;  /* 0x00000001ff3b7819 */ /* 0x000fc4000001163b */
[----:B------:R-:W-:Y:S02]  /*34c0*/  LEA.HI.X.SX32 R63, R52, R53, 0x1, P3 ;  /* 0x00000035343f7211 */ /* 0x000fe400018f0eff */
[----:B------:R-:W-:Y:S02]  /*34d0*/  LEA R61, P3, R50, c[0x0][0x170], 0x1 ;  /* 0x00005c00323d7a11 */ /* 0x000fe400078608ff */
[----:B-1----:R-:W-:Y:S02]  /*34e0*/  SHF.R.U32.HI R57, RZ, 0x2, R54 ;  /* 0x00000002ff397819 */ /* 0x002fe40000011636 */
[----:B------:R-:W-:-:S05]  /*34f0*/  LOP3.LUT R54, R54, 0x3, RZ, 0xc0, !PT ;  /* 0x0000000336367812 */ /* 0x000fca00078ec0ff */
[----:B------:R-:W-:Y:S01]  /*3500*/  IMAD.WIDE.U32 R54, R57, R59, R54 ;  /* 0x0000003b39367225 */ /* 0x000fe200078e0036 */
[----:B------:R-:W-:-:S04]  /*3510*/  LEA.HI.X R57, R50, c[0x0][0x174], R63, 0x1, P3 ;  /* 0x00005d0032397a11 */ /* 0x000fc800018f0c3f */
[----:B------:R-:W-:-:S04]  /*3520*/  LEA R56, P3, R54, R61, 0x2 ;  /* 0x0000003d36387211 */ /* 0x000fc800078610ff */
[----:B------:R-:W-:-:S05]  /*3530*/  LEA.HI.X R57, R54, R57, R55, 0x2, P3 ;  /* 0x0000003936397211 */ /* 0x000fca00018f1437 */
[----:B------:R-:W-:Y:S01]  /*3540*/  IMAD.WIDE.U32 R54, R59, 0x20, R56 ;  /* 0x000000203b367825 */ /* 0x000fe200078e0038 */
[----:B------:R1:W-:Y:S04]  /*3550*/  STG.E [R56.64], R82 ;  /* 0x0000005238007986 */ /* 0x0003e8000c101906 */
[----:B------:R1:W-:Y:S04]  /*3560*/  STG.E [R54.64], R83 ;  /* 0x0000005336007986 */ /* 0x0003e8000c101906 */
[----:B------:R1:W-:Y:S04]  /*3570*/  STG.E [R56.64+0x10], R80 ;  /* 0x0000105038007986 */ /* 0x0003e8000c101906 */
[----:B------:R1:W-:Y:S02]  /*3580*/  STG.E [R54.64+0x10], R81 ;  /* 0x0000105136007986 */ /* 0x0003e4000c101906 */
.L_x_27:
[----:B------:R-:W-:Y:S05]  /*3590*/  @P4 BRA `(.L_x_28) ;  /* 0x0000013000004947 */ /* 0x000fea0003800000 */
[----:B-1----:R-:W1:Y:S01]  /*35a0*/  S2R R54, SR_LANEID ;  /* 0x0000000000367919 */ /* 0x002e620000000000 */
[----:B------:R-:W-:Y:S01]  /*35b0*/  IMAD.MOV.U32 R52, RZ, RZ, c[0x0][0x17c] ;  /* 0x00005f00ff347624 */ /* 0x000fe200078e00ff */
[----:B------:R-:W-:Y:S01]  /*35c0*/  IADD3 R50, P3, R51, R49, RZ ;  /* 0x0000003133327210 */ /* 0x000fe20007f7e0ff */
[----:B------:R-:W-:Y:S01]  /*35d0*/  IMAD.MOV.U32 R55, RZ, RZ, RZ ;  /* 0x000000ffff377224 */ /* 0x000fe200078e00ff */
[----:B------:R-:W-:Y:S02]  /*35e0*/  WARPSYNC 0xffffffff ;  /* 0xffffffff00007948 */ /* 0x000fe40003800000 */
        /* <DEDUP_REMOVED lines=14> */
.L_x_28:
        /* <DEDUP_REMOVED lines=20> */
.L_x_29:
[----:B------:R-:W-:Y:S02]  /*3810*/  ISETP.GE.OR P5, PT, R125, c[0x0][0x178], P1 ;  /* 0x00005e007d007a0c */ /* 0x000fe40000fa6670 */
[----:B------:R-:W-:-:S02]  /*3820*/  ISETP.GE.AND P3, PT, R2, c[0x0][0x17c], PT ;  /* 0x00005f0002007a0c */ /* 0x000fc40003f66270 */
[----:B------:R-:W-:-:S09]  /*3830*/  ISETP.GE.OR P4, PT, R125, c[0x0][0x178], P2 ;  /* 0x00005e007d007a0c */ /* 0x000fd20001786670 */
[----:B------:R-:W-:Y:S05]  /*3840*/  @P5 BRA `(.L_x_30) ;  /* 0x0000013000005947 */ /* 0x000fea0003800000 */
[----:B-1----:R-:W1:Y:S01]  /*3850*/  S2R R54, SR_LANEID ;  /* 0x0000000000367919 */ /* 0x002e620000000000 */
[----:B------:R-:W-:Y:S01]  /*3860*/  IMAD.MOV.U32 R52, RZ, RZ, c[0x0][0x17c] ;  /* 0x00005f00ff347624 */ /* 0x000fe200078e00ff */
[----:B------:R-:W-:Y:S01]  /*3870*/  IADD3 R50, P5, R51, R3, RZ ;  /* 0x0000000333327210 */ /* 0x000fe20007fbe0ff */
[----:B------:R-:W-:Y:S01]  /*3880*/  IMAD.MOV.U32 R55, RZ, RZ, RZ ;  /* 0x000000ffff377224 */ /* 0x000fe200078e00ff */
[----:B------:R-:W-:Y:S02]  /*3890*/  WARPSYNC 0xffffffff ;  /* 0xffffffff00007948 */ /* 0x000fe40003800000 */
[----:B------:R-:W-:Y:S02]  /*38a0*/  SHF.R.U32.HI R63, RZ, 0x1, R52 ;  /* 0x00000001ff3f7819 */ /* 0x000fe40000011634 */
[----:B------:R-:W-:Y:S02]  /*38b0*/  LEA.HI.X.SX32 R61, R3, R53, 0x1, P5 ;  /* 0x00000035033d7211 */ /* 0x000fe400028f0eff */
[----:B------:R-:W-:-:S02]  /*38c0*/  LEA R59, P5, R50, c[0x0][0x170], 0x1 ;  /* 0x00005c00323b7a11 */ /* 0x000fc400078a08ff */
        /* <DEDUP_REMOVED lines=11> */
.L_x_30:
[----:B-1----:R-:W-:Y:S01]  /*3980*/  IMAD.U32 R30, RZ, RZ, UR5 ;  /* 0x00000005ff1e7e24 */ /* 0x002fe2000f8e00ff */
[----:B------:R-:W-:-:S04]  /*3990*/  ISETP.GE.OR P5, PT, R125, c[0x0][0x178], P3 ;  /* 0x00005e007d007a0c */ /* 0x000fc80001fa6670 */
[----:B------:R-:W-:Y:S01]  /*39a0*/  IADD3 R30, R30, 0x60, RZ ;  /* 0x000000601e1e7810 */ /* 0x000fe20007ffe0ff */
[----:B------:R-:W-:Y:S07]  /*39b0*/  @P4 BRA `(.L_x_31) ;  /* 0x0000013000004947 */ /* 0x000fee0003800000 */
[----:B------:R-:W1:Y:S01]  /*39c0*/  S2R R54, SR_LANEID ;  /* 0x0000000000367919 */ /* 0x000e620000000000 */
        /* <DEDUP_REMOVED lines=18> */
.L_x_31:
[----:B------:R-:W-:Y:S01]  /*3af0*/  ISETP.GE.AND P4, PT, R30, c[0x0][0x17c], PT ;  /* 0x00005f001e007a0c */ /* 0x000fe20003f86270 */
[----:B------:R-:W-:Y:S05]  /*3b00*/  @P5 BRA `(.L_x_32) ;  /* 0x0000013000005947 */ /* 0x000fea0003800000 */
[----:B-1----:R-:W1:Y:S01]  /*3b10*/  S2R R26, SR_LANEID ;  /* 0x00000000001a7919 */ /* 0x002e620000000000 */
[----:B------:R-:W-:Y:S01]  /*3b20*/  IMAD.MOV.U32 R27, RZ, RZ, c[0x0][0x17c] ;  /* 0x00005f00ff1b7624 */ /* 0x000fe200078e00ff */
[----:B------:R-:W-:Y:S01]  /*3b30*/  IADD3 R50, P5, R51, R2, RZ ;  /* 0x0000000233327210 */ /* 0x000fe20007fbe0ff */
[----:B------:R-:W-:Y:S03]  /*3b40*/  WARPSYNC 0xffffffff ;  /* 0xffffffff00007948 */ /* 0x000fe60003800000 */
[----:B------:R-:W-:Y:S01]  /*3b50*/  SHF.R.U32.HI R57, RZ, 0x1, R27 ;  /* 0x00000001ff397819 */ /* 0x000fe2000001161b */
[----:B------:R-:W-:Y:S01]  /*3b60*/  IMAD.MOV.U32 R27, RZ, RZ, RZ ;  /* 0x000000ffff1b7224 */ /* 0x000fe200078e00ff */
[----:B------:R-:W-:-:S02]  /*3b70*/  LEA.HI.X.SX32 R55, R2, R53, 0x1, P5 ;  /* 0x0000003502377211 */ /* 0x000fc400028f0eff */
        /* <DEDUP_REMOVED lines=12> */
.L_x_32:
[----:B------:R-:W-:Y:S01]  /*3c40*/  ISETP.GE.OR P5, PT, R125, c[0x0][0x178], P4 ;  /* 0x00005e007d007a0c */ /* 0x000fe200027a6670 */
[----:B-1----:R-:W-:-:S05]  /*3c50*/  IMAD.U32 R22, RZ, RZ, UR5 ;  /* 0x00000005ff167e24 */ /* 0x002fca000f8e00ff */
[----:B------:R-:W-:-:S07]  /*3c60*/  IADD3 R22, R22, 0x70, RZ ;  /* 0x0000007016167810 */ /* 0x000fce0007ffe0ff */
[----:B------:R-:W-:Y:S05]  /*3c70*/  @P5 BRA `(.L_x_33) ;  /* 0x0000013000005947 */ /* 0x000fea0003800000 */
        /* <DEDUP_REMOVED lines=19> */
.L_x_33:
[----:B------:R-:W-:Y:S01]  /*3db0*/  ISETP.GE.AND P5, PT, R22, c[0x0][0x17c], PT ;  /* 0x00005f0016007a0c */ /* 0x000fe20003fa6270 */
[----:B-1----:R-:W-:Y:S01]  /*3dc0*/  IMAD.MOV.U32 R18, RZ, RZ, c[0x0][0x17c] ;  /* 0x00005f00ff127624 */ /* 0x002fe200078e00ff */
[----:B------:R-:W-:-:S02]  /*3dd0*/  IADD3 R26, R125, 0x10, RZ ;  /* 0x000000107d1a7810 */ /* 0x000fc40007ffe0ff */
[----:B------:R-:W-:-:S13]  /*3de0*/  ISETP.GE.OR P6, PT, R125, c[0x0][0x178], P5 ;  /* 0x00005e007d007a0c */ /* 0x000fda0002fc6670 */
[----:B------:R-:W-:Y:S05]  /*3df0*/  @P6 BRA `(.L_x_34) ;  /* 0x0000013000006947 */ /* 0x000fea0003800000 */
[----:B------:R-:W-:Y:S01]  /*3e00*/  IADD3 R23, P6, R51, R22, RZ ;  /* 0x0000001633177210 */ /* 0x000fe20007fde0ff */
[----:B------:R-:W-:Y:S01]  /*3e10*/  IMAD.MOV.U32 R21, RZ, RZ, c[0x0][0x17c] ;  /* 0x00005f00ff157624 */ /* 0x000fe200078e00ff */
[----:B------:R-:W-:Y:S02]  /*3e20*/  WARPSYNC 0xffffffff ;  /* 0xffffffff00007948 */ /* 0x000fe40003800000 */
[----:B------:R-:W-:Y:S02]  /*3e30*/  LEA.HI.X.SX32 R20, R22, R53, 0x1, P6 ;  /* 0x0000003516147211 */ /* 0x000fe400030f0eff */
[C---:B------:R-:W-:Y:S02]  /*3e40*/  LEA R19, P6, R23.reuse, c[0x0][0x170], 0x1 ;  /* 0x00005c0017137a11 */ /* 0x040fe400078c08ff */
[----:B------:R-:W-:Y:S01]  /*3e50*/  SHF.R.U32.HI R27, RZ, 0x1, R21 ;  /* 0x00000001ff1b7819 */ /* 0x000fe20000011615 */
[----:B------:R-:W-:Y:S01]  /*3e60*/  IMAD.MOV.U32 R21, RZ, RZ, RZ ;  /* 0x000000ffff157224 */ /* 0x000fe200078e00ff */
[----:B------:R-:W-:-:S02]  /*3e70*/  LEA.HI.X R23, R23, c[0x0][0x174], R20, 0x1, P6 ;  /* 0x00005d0017177a11 */ /* 0x000fc400030f0c14 */
[----:B------:R-:W1:Y:S02]  /*3e80*/  S2R R20, SR_LANEID ;  /* 0x0000000000147919 */ /* 0x000e640000000000 */
[----:B-1----:R-:W-:Y:S02]  /*3e90*/  SHF.R.U32.HI R25, RZ, 0x2, R20 ;  /* 0x00000002ff197819 */ /* 0x002fe40000011614 */
[----:B------:R-:W-:-:S05]  /*3ea0*/  LOP3.LUT R20, R20, 0x3, RZ, 0xc0, !PT ;  /* 0x0000000314147812 */ /* 0x000fca00078ec0ff */
[----:B------:R-:W-:-:S05]  /*3eb0*/  IMAD.WIDE.U32 R24, R25, R27, R20 ;  /* 0x0000001b19187225 */ /* 0x000fca00078e0014 */
[----:B------:R-:W-:-:S04]  /*3ec0*/  LEA R20, P6, R24, R19, 0x2 ;  /* 0x0000001318147211 */ /* 0x000fc800078c10ff */
[----:B------:R-:W-:-:S05]  /*3ed0*/  LEA.HI.X R21, R24, R23, R25, 0x2, P6 ;  /* 0x0000001718157211 */ /* 0x000fca00030f1419 */
[----:B------:R-:W-:Y:S01]  /*3ee0*/  IMAD.WIDE.U32 R24, R27, 0x20, R20 ;  /* 0x000000201b187825 */ /* 0x000fe200078e0014 */
[----:B------:R1:W-:Y:S04]  /*3ef0*/  STG.E [R20.64], R16 ;  /* 0x0000001014007986 */ /* 0x0003e8000c101906 */
[----:B------:R1:W-:Y:S04]  /*3f00*/  STG.E [R24.64], R17 ;  /* 0x0000001118007986 */ /* 0x0003e8000c101906 */
[----:B------:R1:W-:Y:S04]  /*3f10*/  STG.E [R20.64+0x10], R14 ;  /* 0x0000100e14007986 */ /* 0x0003e8000c101906 */
[----:B------:R1:W-:Y:S02]  /*3f20*/  STG.E [R24.64+0x10], R15 ;  /* 0x0000100f18007986 */ /* 0x0003e4000c101906 */
.L_x_34:
[----:B------:R-:W-:Y:S01]  /*3f30*/  PLOP3.LUT P6, PT, PT, PT, UP0, 0x80, 0x0 ;  /* 0x000000000000781c */ /* 0x000fe20003fcf008 */
[----:B------:R-:W-:Y:S01]  /*3f40*/  IMAD R51, R18, 0x10, R51 ;  /* 0x0000001012337824 */ /* 0x000fe200078e0233 */
[----:B-1----:R-:W-:-:S02]  /*3f50*/  P2R R14, PR, RZ, 0x20 ;  /* 0x00000020ff0e7803 */ /* 0x002fc40000000000 */
[C---:B------:R-:W-:Y:S02]  /*3f60*/  ISETP.GE.OR P6, PT, R26.reuse, c[0x0][0x178], P6 ;  /* 0x00005e001a007a0c */ /* 0x040fe400037c6670 */
[----:B------:R-:W-:Y:S02]  /*3f70*/  ISETP.GE.AND P5, PT, R49, c[0x0][0x17c], PT ;  /* 0x00005f0031007a0c */ /* 0x000fe40003fa6270 */
[C---:B------:R-:W-:Y:S02]  /*3f80*/  ISETP.GE.OR P0, PT, R26.reuse, c[0x0][0x178], P0 ;  /* 0x00005e001a007a0c */ /* 0x040fe40000706670 */
[C---:B------:R-:W-:Y:S02]  /*3f90*/  ISETP.GE.OR P5, PT, R26.reuse, c[0x0][0x178], P5 ;  /* 0x00005e001a007a0c */ /* 0x040fe40002fa6670 */
[----:B------:R-:W-:Y:S02]  /*3fa0*/  ISETP.GE.OR P1, PT, R26, c[0x0][0x178], P1 ;  /* 0x00005e001a007a0c */ /* 0x000fe40000f26670 */
[----:B------:R-:W-:-:S02]  /*3fb0*/  P2R R24, PR, RZ, 0x20 ;  /* 0x00000020ff187803 */ /* 0x000fc40000000000 */
[----:B------:R-:W-:Y:S02]  /*3fc0*/  ISETP.NE.AND P5, PT, R14, RZ, PT ;  /* 0x000000ff0e00720c */ /* 0x000fe40003fa5270 */
[C---:B------:R-:W-:Y:S02]  /*3fd0*/  ISETP.GE.OR P2, PT, R26.reuse, c[0x0][0x178], P2 ;  /* 0x00005e001a007a0c */ /* 0x040fe40001746670 */
[C---:B------:R-:W-:Y:S02]  /*3fe0*/  ISETP.GE.OR P3, PT, R26.reuse, c[0x0][0x178], P3 ;  /* 0x00005e001a007a0c */ /* 0x040fe40001f66670 */
[C---:B------:R-:W-:Y:S02]  /*3ff0*/  ISETP.GE.OR P4, PT, R26.reuse, c[0x0][0x178], P4 ;  /* 0x00005e001a007a0c */ /* 0x040fe40002786670 */
[----:B------:R-:W-:Y:S02]  /*4000*/  ISETP.GE.OR P5, PT, R26, c[0x0][0x178], P5 ;  /* 0x00005e001a007a0c */ /* 0x000fe40002fa6670 */
[----:B------:R-:W-:Y:S01]  /*4010*/  SHF.R.S32.HI R15, RZ, 0x1f, R51 ;  /* 0x0000001fff0f7819 */ /* 0x000fe20000011433 */
[----:B------:R-:W-:Y:S05]  /*4020*/  @P6 BRA `(.L_x_35) ;  /* 0x0000013000006947 */ /* 0x000fea0003800000 */
[----:B------:R-:W-:Y:S01]  /*4030*/  IMAD.U32 R14, RZ, RZ, UR5 ;  /* 0x00000005ff0e7e24 */ /* 0x000fe2000f8e00ff */
[----:B------:R-:W-:Y:S01]  /*4040*/  IADD3 R23, P6, R51, UR5, RZ ;  /* 0x0000000533177c10 */ /* 0x000fe2000ffde0ff */
[----:B------:R-:W-:Y:S01]  /*4050*/  IMAD.MOV.U32 R17, RZ, RZ, RZ ;  /* 0x000000ffff117224 */ /* 0x000fe200078e00ff */
[----:B------:R-:W-:Y:S01]  /*4060*/  SHF.R.U32.HI R25, RZ, 0x1, R18 ;  /* 0x00000001ff197819 */ /* 0x000fe20000011612 */
[----:B------:R-:W-:Y:S01]  /*4070*/  WARPSYNC 0xffffffff ;  /* 0xffffffff00007948 */ /* 0x000fe20003800000 */
[----:B------:R-:W-:-:S02]  /*4080*/  LEA.HI.X.SX32 R14, R14, R15, 0x1, P6 ;  /* 0x0000000f0e0e7211 */ /* 0x000fc400030f0eff */
[----:B------:R-:W-:-:S04]  /*4090*/  LEA R19, P6, R23, c[0x0][0x170], 0x1 ;  /* 0x00005c0017137a11 */ /* 0x000fc800078c08ff */
[----:B------:R-:W-:Y:S02]  /*40a0*/  LEA.HI.X R23, R23, c[0x0][0x174], R14, 0x1, P6 ;  /* 0x00005d0017177a11 */ /* 0x000fe400030f0c0e */
[----:B------:R-:W1:Y:S02]  /*40b0*/  S2R R14, SR_LANEID ;  /* 0x00000000000e7919 */ /* 0x000e640000000000 */
[----:B-1----:R-:W-:Y:S02]  /*40c0*/  LOP3.LUT R16, R14, 0x3, RZ, 0xc0, !PT ;  /* 0x000000030e107812 */ /* 0x002fe400078ec0ff */
[----:B------:R-:W-:-:S05]  /*40d0*/  SHF.R.U32.HI R21, RZ, 0x2, R14 ;  /* 0x00000002ff157819 */ /* 0x000fca000001160e */
        /* <DEDUP_REMOVED lines=8> */
.L_x_35:
[----:B------:R-:W-:-:S13]  /*4160*/  ISETP.NE.AND P6, PT, R24, RZ, PT ;  /* 0x000000ff1800720c */ /* 0x000fda0003fc5270 */
[----:B------:R-:W-:Y:S05]  /*4170*/  @P6 BRA `(.L_x_36) ;  /* 0x0000012000006947 */ /* 0x000fea0003800000 */
[----:B-1----:R-:W1:Y:S01]  /*4180*/  S2R R11, SR_LANEID ;  /* 0x00000000000b7919 */ /* 0x002e620000000000 */
[C---:B------:R-:W-:Y:S01]  /*4190*/  IADD3 R14, P6, R49.reuse, R51, RZ ;  /* 0x00000033310e7210 */ /* 0x040fe20007fde0ff */
[----:B------:R-:W-:Y:S01]  /*41a0*/  WARPSYNC 0xffffffff ;  /* 0xffffffff00007948 */ /* 0x000fe20003800000 */
[----:B------:R-:W-:Y:S02]  /*41b0*/  SHF.R.U32.HI R19, RZ, 0x1, R18 ;  /* 0x00000001ff137819 */ /* 0x000fe40000011612 */
[----:B------:R-:W-:Y:S02]  /*41c0*/  LEA.HI.X.SX32 R49, R49, R15, 0x1, P6 ;  /* 0x0000000f31317211 */ /* 0x000fe400030f0eff */
[----:B------:R-:W-:Y:S02]  /*41d0*/  LEA R17, P6, R14, c[0x0][0x170], 0x1 ;  /* 0x00005c000e117a11 */ /* 0x000fe400078c08ff */
[----:B-1----:R-:W-:Y:S02]  /*41e0*/  LOP3.LUT R10, R11, 0x3, RZ, 0xc0, !PT ;  /* 0x000000030b0a7812 */ /* 0x002fe400078ec0ff */
[----:B------:R-:W-:Y:S01]  /*41f0*/  SHF.R.U32.HI R13, RZ, 0x2, R11 ;  /* 0x00000002ff0d7819 */ /* 0x000fe2000001160b */
[----:B------:R-:W-:-:S04]  /*4200*/  IMAD.MOV.U32 R11, RZ, RZ, RZ ;  /* 0x000000ffff0b7224 */ /* 0x000fc800078e00ff */
        /* <DEDUP_REMOVED lines=9> */
.L_x_36:
[----:B------:R-:W-:Y:S05]  /*42a0*/  @P0 BRA `(.L_x_37) ;  /* 0x0000012000000947 */ /* 0x000fea0003800000 */
[----:B-1----:R-:W1:Y:S01]  /*42b0*/  S2R R7, SR_LANEID ;  /* 0x0000000000077919 */ /* 0x002e620000000000 */
[----:B------:R-:W-:Y:S01]  /*42c0*/  IADD3 R10, P0, R48, R51, RZ ;  /* 0x00000033300a7210 */ /* 0x000fe20007f1e0ff */
[----:B------:R-:W-:Y:S01]  /*42d0*/  WARPSYNC 0xffffffff ;  /* 0xffffffff00007948 */ /* 0x000fe20003800000 */
[----:B------:R-:W-:-:S02]  /*42e0*/  SHF.R.U32.HI R17, RZ, 0x1, R18 ;  /* 0x00000001ff117819 */ /* 0x000fc40000011612 */
        /* <DEDUP_REMOVED lines=14> */
.L_x_37:
        /* <DEDUP_REMOVED lines=19> */
.L_x_38:
[----:B------:R-:W-:Y:S05]  /*4500*/  @P2 BRA `(.L_x_39) ;  /* 0x0000012000002947 */ /* 0x000fea0003800000 */
[----:B------:R-:W2:Y:S01]  /*4510*/  S2R R3, SR_LANEID ;  /* 0x0000000000037919 */ /* 0x000ea20000000000 */
[C---:B-1----:R-:W-:Y:S01]  /*4520*/  IADD3 R8, P0, R0.reuse, R51, RZ ;  /* 0x0000003300087210 */ /* 0x042fe20007f1e0ff */
[----:B------:R-:W-:Y:S01]  /*4530*/  IMAD.MOV.U32 R5, RZ, RZ, RZ ;  /* 0x000000ffff057224 */ /* 0x000fe200078e00ff */
[----:B------:R-:W-:Y:S01]  /*4540*/  SHF.R.U32.HI R11, RZ, 0x1, R18 ;  /* 0x00000001ff0b7819 */ /* 0x000fe20000011612 */
[----:B------:R-:W-:Y:S01]  /*4550*/  WARPSYNC 0xffffffff ;  /* 0xffffffff00007948 */ /* 0x000fe20003800000 */
[----:B------:R-:W-:-:S02]  /*4560*/  LEA.HI.X.SX32 R9, R0, R15, 0x1, P0 ;  /* 0x0000000f00097211 */ /* 0x000fc400000f0eff */
[----:B--2---:R-:W-:Y:S02]  /*4570*/  LOP3.LUT R4, R3, 0x3, RZ, 0xc0, !PT ;  /* 0x0000000303047812 */ /* 0x004fe400078ec0ff */
[----:B------:R-:W-:Y:S02]  /*4580*/  SHF.R.U32.HI R7, RZ, 0x2, R3 ;  /* 0x00000002ff077819 */ /* 0x000fe40000011603 */
[----:B------:R-:W-:-:S03]  /*4590*/  LEA R3, P0, R8, c[0x0][0x170], 0x1 ;  /* 0x00005c0008037a11 */ /* 0x000fc600078008ff */
        /* <DEDUP_REMOVED lines=9> */
.L_x_39:
[----:B------:R-:W-:Y:S05]  /*4630*/  @P3 BRA `(.L_x_40) ;  /* 0x0000012000003947 */ /* 0x000fea0003800000 */
[----:B------:R-:W2:Y:S01]  /*4640*/  S2R R0, SR_LANEID ;  /* 0x0000000000007919 */ /* 0x000ea20000000000 */
[C---:B-1----:R-:W-:Y:S01]  /*4650*/  IADD3 R7, P0, R2.reuse, R51, RZ ;  /* 0x0000003302077210 */ /* 0x042fe20007f1e0ff */
[----:B------:R-:W-:Y:S01]  /*4660*/  IMAD.MOV.U32 R5, RZ, RZ, RZ ;  /* 0x000000ffff057224 */ /* 0x000fe200078e00ff */
[----:B------:R-:W-:Y:S01]  /*4670*/  SHF.R.U32.HI R11, RZ, 0x1, R18 ;  /* 0x00000001ff0b7819 */ /* 0x000fe20000011612 */
[----:B------:R-:W-:Y:S01]  /*4680*/  WARPSYNC 0xffffffff ;  /* 0xffffffff00007948 */ /* 0x000fe20003800000 */
[----:B------:R-:W-:-:S02]  /*4690*/  LEA.HI.X.SX32 R2, R2, R15, 0x1, P0 ;  /* 0x0000000f02027211 */ /* 0x000fc400000f0eff */
[----:B------:R-:W-:-:S04]  /*46a0*/  LEA R3, P0, R7, c[0x0][0x170], 0x1 ;  /* 0x00005c0007037a11 */ /* 0x000fc800078008ff */
[----:B------:R-:W-:Y:S02]  /*46b0*/  LEA.HI.X R7, R7, c[0x0][0x174], R2, 0x1, P0 ;  /* 0x00005d0007077a11 */ /* 0x000fe400000f0c02 */
[----:B--2---:R-:W-:Y:S02]  /*46c0*/  LOP3.LUT R4, R0, 0x3, RZ, 0xc0, !PT ;  /* 0x0000000300047812 */ /* 0x004fe400078ec0ff */
        /* <DEDUP_REMOVED lines=9> */
.L_x_40:
        /* <DEDUP_REMOVED lines=19> */
.L_x_41:
[----:B------:R-:W-:Y:S05]  /*4890*/  @P5 EXIT ;  /* 0x000000000000594d */ /* 0x000fea0003800000 */
[----:B------:R-:W2:Y:S01]  /*48a0*/  S2R R0, SR_LANEID ;  /* 0x0000000000007919 */ /* 0x000ea20000000000 */
[C---:B------:R-:W-:Y:S01]  /*48b0*/  IADD3 R51, P0, R22.reuse, R51, RZ ;  /* 0x0000003316337210 */ /* 0x040fe20007f1e0ff */
[----:B-1----:R-:W-:Y:S01]  /*48c0*/  IMAD.MOV.U32 R3, RZ, RZ, RZ ;  /* 0x000000ffff037224 */ /* 0x002fe200078e00ff */
[----:B------:R-:W-:Y:S01]  /*48d0*/  SHF.R.U32.HI R9, RZ, 0x1, R18 ;  /* 0x00000001ff097819 */ /* 0x000fe20000011612 */
[----:B------:R-:W-:Y:S01]  /*48e0*/  WARPSYNC 0xffffffff ;  /* 0xffffffff00007948 */ /* 0x000fe20003800000 */
[----:B------:R-:W-:-:S02]  /*48f0*/  LEA.HI.X.SX32 R22, R22, R15, 0x1, P0 ;  /* 0x0000000f16167211 */ /* 0x000fc400000f0eff */
[----:B------:R-:W-:Y:S02]  /*4900*/  LEA R7, P0, R51, c[0x0][0x170], 0x1 ;  /* 0x00005c0033077a11 */ /* 0x000fe400078008ff */
[----:B--2---:R-:W-:Y:S02]  /*4910*/  LOP3.LUT R2, R0, 0x3, RZ, 0xc0, !PT ;  /* 0x0000000300027812 */ /* 0x004fe400078ec0ff */
[----:B------:R-:W-:-:S05]  /*4920*/  SHF.R.U32.HI R5, RZ, 0x2, R0 ;  /* 0x00000002ff057819 */ /* 0x000fca0000011600 */
[----:B------:R-:W-:Y:S01]  /*4930*/  IMAD.WIDE.U32 R4, R5, R9, R2 ;  /* 0x0000000905047225 */ /* 0x000fe200078e0002 */
[----:B------:R-:W-:-:S04]  /*4940*/  LEA.HI.X R3, R51, c[0x0][0x174], R22, 0x1, P0 ;  /* 0x00005d0033037a11 */ /* 0x000fc800000f0c16 */
[----:B------:R-:W-:-:S04]  /*4950*/  LEA R2, P0, R4, R7, 0x2 ;  /* 0x0000000704027211 */ /* 0x000fc800078010ff */
[----:B------:R-:W-:-:S05]  /*4960*/  LEA.HI.X R3, R4, R3, R5, 0x2, P0 ;  /* 0x0000000304037211 */ /* 0x000fca00000f1405 */
[----:B------:R-:W-:Y:S01]  /*4970*/  IMAD.WIDE.U32 R4, R9, 0x20, R2 ;  /* 0x0000002009047825 */ /* 0x000fe200078e0002 */
[----:B------:R-:W-:Y:S04]  /*4980*/  STG.E [R2.64], R68 ;  /* 0x0000004402007986 */ /* 0x000fe8000c101906 */
[----:B------:R-:W-:Y:S04]  /*4990*/  STG.E [R4.64], R69 ;  /* 0x0000004504007986 */ /* 0x000fe8000c101906 */
[----:B------:R-:W-:Y:S04]  /*49a0*/  STG.E [R2.64+0x10], R84 ;  /* 0x0000105402007986 */ /* 0x000fe8000c101906 */
[----:B------:R-:W-:Y:S01]  /*49b0*/  STG.E [R4.64+0x10], R85 ;  /* 0x0000105504007986 */ /* 0x000fe2000c101906 */
[----:B------:R-:W-:Y:S05]  /*49c0*/  EXIT ;  /* 0x000000000000794d */ /* 0x000fea0003800000 */
.L_x_42:
[----:B------:R-:W-:-:S00]  /*49d0*/  BRA `(.L_x_42) ;  /* 0xfffffff000007947 */ /* 0x000fc0000383ffff */
[----:B------:R-:W-:-:S00]  /*49e0*/  NOP ;  /* 0x0000000000007918 */ /* 0x000fc00000000000 */
        /* <DEDUP_REMOVED lines=9> */
.L_x_43:


//--------------------- .nv.shared.gemm_mma_kernel --------------------------
	.section	.nv.shared.gemm_mma_kernel,"aw",@nobits
	.sectionflags	@""
	.align	16
